//
// Generated by NVIDIA NVVM Compiler
//
// Compiler Build ID: CL-36424714
// Cuda compilation tools, release 13.0, V13.0.88
// Based on NVVM 20.0.0
//

.version 9.0
.target sm_100
.address_size 64

	// .globl	_Z14forward_kernelPKfS0_S0_iiiiiifPfS1_S1_
.extern .shared .align 16 .b8 sram[];

.visible .entry _Z14forward_kernelPKfS0_S0_iiiiiifPfS1_S1_(
	.param .u64 .ptr .align 1 _Z14forward_kernelPKfS0_S0_iiiiiifPfS1_S1__param_0,
	.param .u64 .ptr .align 1 _Z14forward_kernelPKfS0_S0_iiiiiifPfS1_S1__param_1,
	.param .u64 .ptr .align 1 _Z14forward_kernelPKfS0_S0_iiiiiifPfS1_S1__param_2,
	.param .u32 _Z14forward_kernelPKfS0_S0_iiiiiifPfS1_S1__param_3,
	.param .u32 _Z14forward_kernelPKfS0_S0_iiiiiifPfS1_S1__param_4,
	.param .u32 _Z14forward_kernelPKfS0_S0_iiiiiifPfS1_S1__param_5,
	.param .u32 _Z14forward_kernelPKfS0_S0_iiiiiifPfS1_S1__param_6,
	.param .u32 _Z14forward_kernelPKfS0_S0_iiiiiifPfS1_S1__param_7,
	.param .u32 _Z14forward_kernelPKfS0_S0_iiiiiifPfS1_S1__param_8,
	.param .f32 _Z14forward_kernelPKfS0_S0_iiiiiifPfS1_S1__param_9,
	.param .u64 .ptr .align 1 _Z14forward_kernelPKfS0_S0_iiiiiifPfS1_S1__param_10,
	.param .u64 .ptr .align 1 _Z14forward_kernelPKfS0_S0_iiiiiifPfS1_S1__param_11,
	.param .u64 .ptr .align 1 _Z14forward_kernelPKfS0_S0_iiiiiifPfS1_S1__param_12
)
{
	.reg .pred 	%p<87>;
	.reg .b32 	%r<357>;
	.reg .b32 	%f<718>;
	.reg .b64 	%rd<86>;

	ld.param.u64 	%rd13, [_Z14forward_kernelPKfS0_S0_iiiiiifPfS1_S1__param_0];
	ld.param.u64 	%rd14, [_Z14forward_kernelPKfS0_S0_iiiiiifPfS1_S1__param_1];
	ld.param.u64 	%rd15, [_Z14forward_kernelPKfS0_S0_iiiiiifPfS1_S1__param_2];
	ld.param.u32 	%r112, [_Z14forward_kernelPKfS0_S0_iiiiiifPfS1_S1__param_3];
	ld.param.u32 	%r113, [_Z14forward_kernelPKfS0_S0_iiiiiifPfS1_S1__param_4];
	ld.param.u32 	%r114, [_Z14forward_kernelPKfS0_S0_iiiiiifPfS1_S1__param_5];
	ld.param.u32 	%r115, [_Z14forward_kernelPKfS0_S0_iiiiiifPfS1_S1__param_6];
	ld.param.u32 	%r116, [_Z14forward_kernelPKfS0_S0_iiiiiifPfS1_S1__param_7];
	ld.param.u32 	%r117, [_Z14forward_kernelPKfS0_S0_iiiiiifPfS1_S1__param_8];
	ld.param.f32 	%f76, [_Z14forward_kernelPKfS0_S0_iiiiiifPfS1_S1__param_9];
	ld.param.u64 	%rd16, [_Z14forward_kernelPKfS0_S0_iiiiiifPfS1_S1__param_10];
	ld.param.u64 	%rd17, [_Z14forward_kernelPKfS0_S0_iiiiiifPfS1_S1__param_11];
	ld.param.u64 	%rd18, [_Z14forward_kernelPKfS0_S0_iiiiiifPfS1_S1__param_12];
	cvta.to.global.u64 	%rd1, %rd15;
	cvta.to.global.u64 	%rd2, %rd14;
	cvta.to.global.u64 	%rd3, %rd13;
	cvta.to.global.u64 	%rd4, %rd18;
	cvta.to.global.u64 	%rd5, %rd16;
	cvta.to.global.u64 	%rd6, %rd17;
	mul.lo.s32 	%r1, %r116, %r113;
	setp.lt.s32 	%p1, %r114, 1;
	@%p1 bra 	$L__BB0_121;
	mov.u32 	%r119, %ctaid.y;
	mul.lo.s32 	%r120, %r112, %r119;
	mov.u32 	%r121, %nctaid.y;
	mov.u32 	%r122, %ctaid.x;
	mul.lo.s32 	%r123, %r122, %r121;
	mad.lo.s32 	%r124, %r123, %r112, %r120;
	shl.b32 	%r125, %r1, 2;
	mov.u32 	%r126, sram;
	add.s32 	%r2, %r126, %r125;
	add.s32 	%r3, %r2, %r125;
	add.s32 	%r4, %r3, %r125;
	mov.u32 	%r127, %tid.x;
	mul.lo.s32 	%r5, %r113, %r127;
	mad.lo.s32 	%r6, %r124, %r113, %r5;
	add.s32 	%r7, %r124, %r127;
	mul.lo.s32 	%r8, %r116, %r127;
	add.s32 	%r9, %r113, -1;
	and.b32  	%r10, %r113, 7;
	add.s32 	%r11, %r10, -1;
	and.b32  	%r12, %r113, 3;
	and.b32  	%r13, %r113, 15;
	add.s32 	%r14, %r116, -1;
	and.b32  	%r15, %r116, 7;
	add.s32 	%r16, %r15, -1;
	and.b32  	%r17, %r116, 3;
	add.s32 	%r18, %r17, -1;
	and.b32  	%r19, %r113, 2147483640;
	and.b32  	%r20, %r113, 1;
	mul.f32 	%f1, %f76, 0f00000000;
	and.b32  	%r21, %r116, 2147483640;
	and.b32  	%r22, %r116, 1;
	and.b32  	%r23, %r113, 2147483632;
	shl.b32 	%r128, %r127, 2;
	shl.b32 	%r129, %r116, 2;
	add.s32 	%r130, %r128, %r129;
	mad.lo.s32 	%r131, %r113, %r130, %r126;
	add.s32 	%r24, %r131, 16;
	shl.b32 	%r132, %r116, 3;
	add.s32 	%r133, %r132, %r128;
	mad.lo.s32 	%r134, %r113, %r133, %r126;
	add.s32 	%r25, %r134, 16;
	mov.b32 	%r313, 0;
$L__BB0_2:
	setp.lt.s32 	%p2, %r113, 1;
	@%p2 bra 	$L__BB0_14;
	setp.lt.u32 	%p3, %r9, 7;
	mad.lo.s32 	%r27, %r313, %r1, %r6;
	mov.b32 	%r319, 0;
	@%p3 bra 	$L__BB0_6;
	and.b32  	%r136, %r113, 2147483640;
	neg.s32 	%r317, %r136;
	mov.u32 	%r314, %r25;
	mov.u32 	%r315, %r24;
	mov.u32 	%r316, %r27;
$L__BB0_5:
	.pragma "nounroll";
	mul.wide.s32 	%rd19, %r316, 4;
	add.s64 	%rd20, %rd2, %rd19;
	add.s64 	%rd21, %rd1, %rd19;
	ld.global.f32 	%f77, [%rd20];
	st.shared.f32 	[%r315+-16], %f77;
	ld.global.f32 	%f78, [%rd21];
	st.shared.f32 	[%r314+-16], %f78;
	ld.global.f32 	%f79, [%rd20+4];
	st.shared.f32 	[%r315+-12], %f79;
	ld.global.f32 	%f80, [%rd21+4];
	st.shared.f32 	[%r314+-12], %f80;
	ld.global.f32 	%f81, [%rd20+8];
	st.shared.f32 	[%r315+-8], %f81;
	ld.global.f32 	%f82, [%rd21+8];
	st.shared.f32 	[%r314+-8], %f82;
	ld.global.f32 	%f83, [%rd20+12];
	st.shared.f32 	[%r315+-4], %f83;
	ld.global.f32 	%f84, [%rd21+12];
	st.shared.f32 	[%r314+-4], %f84;
	ld.global.f32 	%f85, [%rd20+16];
	st.shared.f32 	[%r315], %f85;
	ld.global.f32 	%f86, [%rd21+16];
	st.shared.f32 	[%r314], %f86;
	ld.global.f32 	%f87, [%rd20+20];
	st.shared.f32 	[%r315+4], %f87;
	ld.global.f32 	%f88, [%rd21+20];
	st.shared.f32 	[%r314+4], %f88;
	ld.global.f32 	%f89, [%rd20+24];
	st.shared.f32 	[%r315+8], %f89;
	ld.global.f32 	%f90, [%rd21+24];
	st.shared.f32 	[%r314+8], %f90;
	ld.global.f32 	%f91, [%rd20+28];
	st.shared.f32 	[%r315+12], %f91;
	ld.global.f32 	%f92, [%rd21+28];
	st.shared.f32 	[%r314+12], %f92;
	add.s32 	%r317, %r317, 8;
	add.s32 	%r316, %r316, 8;
	add.s32 	%r315, %r315, 32;
	add.s32 	%r314, %r314, 32;
	setp.ne.s32 	%p4, %r317, 0;
	mov.u32 	%r319, %r19;
	@%p4 bra 	$L__BB0_5;
$L__BB0_6:
	setp.eq.s32 	%p5, %r10, 0;
	@%p5 bra 	$L__BB0_14;
	setp.lt.u32 	%p6, %r11, 3;
	@%p6 bra 	$L__BB0_9;
	add.s32 	%r137, %r27, %r319;
	mul.wide.s32 	%rd22, %r137, 4;
	add.s64 	%rd23, %rd2, %rd22;
	ld.global.f32 	%f93, [%rd23];
	add.s32 	%r138, %r319, %r5;
	shl.b32 	%r139, %r138, 2;
	add.s32 	%r140, %r2, %r139;
	st.shared.f32 	[%r140], %f93;
	add.s64 	%rd24, %rd1, %rd22;
	ld.global.f32 	%f94, [%rd24];
	add.s32 	%r141, %r3, %r139;
	st.shared.f32 	[%r141], %f94;
	ld.global.f32 	%f95, [%rd23+4];
	st.shared.f32 	[%r140+4], %f95;
	ld.global.f32 	%f96, [%rd24+4];
	st.shared.f32 	[%r141+4], %f96;
	ld.global.f32 	%f97, [%rd23+8];
	st.shared.f32 	[%r140+8], %f97;
	ld.global.f32 	%f98, [%rd24+8];
	st.shared.f32 	[%r141+8], %f98;
	ld.global.f32 	%f99, [%rd23+12];
	st.shared.f32 	[%r140+12], %f99;
	ld.global.f32 	%f100, [%rd24+12];
	st.shared.f32 	[%r141+12], %f100;
	add.s32 	%r319, %r319, 4;
$L__BB0_9:
	setp.eq.s32 	%p7, %r12, 0;
	@%p7 bra 	$L__BB0_14;
	setp.eq.s32 	%p8, %r12, 1;
	@%p8 bra 	$L__BB0_12;
	add.s32 	%r142, %r27, %r319;
	mul.wide.s32 	%rd25, %r142, 4;
	add.s64 	%rd26, %rd2, %rd25;
	ld.global.f32 	%f101, [%rd26];
	add.s32 	%r143, %r319, %r5;
	shl.b32 	%r144, %r143, 2;
	add.s32 	%r145, %r2, %r144;
	st.shared.f32 	[%r145], %f101;
	add.s64 	%rd27, %rd1, %rd25;
	ld.global.f32 	%f102, [%rd27];
	add.s32 	%r146, %r3, %r144;
	st.shared.f32 	[%r146], %f102;
	ld.global.f32 	%f103, [%rd26+4];
	st.shared.f32 	[%r145+4], %f103;
	ld.global.f32 	%f104, [%rd27+4];
	st.shared.f32 	[%r146+4], %f104;
	add.s32 	%r319, %r319, 2;
$L__BB0_12:
	setp.eq.s32 	%p9, %r20, 0;
	@%p9 bra 	$L__BB0_14;
	add.s32 	%r147, %r27, %r319;
	mul.wide.s32 	%rd28, %r147, 4;
	add.s64 	%rd29, %rd2, %rd28;
	ld.global.f32 	%f105, [%rd29];
	add.s32 	%r148, %r319, %r5;
	shl.b32 	%r149, %r148, 2;
	add.s32 	%r150, %r2, %r149;
	st.shared.f32 	[%r150], %f105;
	add.s64 	%rd30, %rd1, %rd28;
	ld.global.f32 	%f106, [%rd30];
	add.s32 	%r151, %r3, %r149;
	st.shared.f32 	[%r151], %f106;
$L__BB0_14:
	setp.lt.s32 	%p10, %r115, 1;
	bar.sync 	0;
	@%p10 bra 	$L__BB0_120;
	@%p2 bra 	$L__BB0_84;
	mov.b32 	%r321, 0;
$L__BB0_17:
	setp.lt.u32 	%p40, %r9, 15;
	mad.lo.s32 	%r43, %r321, %r1, %r6;
	mov.b32 	%r332, 0;
	@%p40 bra 	$L__BB0_20;
	mov.b32 	%r322, 0;
$L__BB0_19:
	.pragma "nounroll";
	add.s32 	%r194, %r43, %r322;
	mul.wide.s32 	%rd69, %r194, 4;
	add.s64 	%rd70, %rd3, %rd69;
	ld.global.f32 	%f366, [%rd70];
	add.s32 	%r195, %r322, %r5;
	shl.b32 	%r196, %r195, 2;
	mov.u32 	%r197, sram;
	add.s32 	%r198, %r197, %r196;
	st.shared.f32 	[%r198], %f366;
	ld.global.f32 	%f367, [%rd70+4];
	st.shared.f32 	[%r198+4], %f367;
	ld.global.f32 	%f368, [%rd70+8];
	st.shared.f32 	[%r198+8], %f368;
	ld.global.f32 	%f369, [%rd70+12];
	st.shared.f32 	[%r198+12], %f369;
	ld.global.f32 	%f370, [%rd70+16];
	st.shared.f32 	[%r198+16], %f370;
	ld.global.f32 	%f371, [%rd70+20];
	st.shared.f32 	[%r198+20], %f371;
	ld.global.f32 	%f372, [%rd70+24];
	st.shared.f32 	[%r198+24], %f372;
	ld.global.f32 	%f373, [%rd70+28];
	st.shared.f32 	[%r198+28], %f373;
	ld.global.f32 	%f374, [%rd70+32];
	st.shared.f32 	[%r198+32], %f374;
	ld.global.f32 	%f375, [%rd70+36];
	st.shared.f32 	[%r198+36], %f375;
	ld.global.f32 	%f376, [%rd70+40];
	st.shared.f32 	[%r198+40], %f376;
	ld.global.f32 	%f377, [%rd70+44];
	st.shared.f32 	[%r198+44], %f377;
	ld.global.f32 	%f378, [%rd70+48];
	st.shared.f32 	[%r198+48], %f378;
	ld.global.f32 	%f379, [%rd70+52];
	st.shared.f32 	[%r198+52], %f379;
	ld.global.f32 	%f380, [%rd70+56];
	st.shared.f32 	[%r198+56], %f380;
	ld.global.f32 	%f381, [%rd70+60];
	st.shared.f32 	[%r198+60], %f381;
	add.s32 	%r322, %r322, 16;
	setp.eq.s32 	%p41, %r322, %r23;
	mov.u32 	%r332, %r23;
	@%p41 bra 	$L__BB0_20;
	bra.uni 	$L__BB0_19;
$L__BB0_20:
	setp.eq.s32 	%p42, %r13, 0;
	@%p42 bra 	$L__BB0_21;
	bra.uni 	$L__BB0_71;
$L__BB0_21:
	setp.lt.s32 	%p49, %r116, 1;
	mad.lo.s32 	%r214, %r321, %r117, %r7;
	mul.wide.s32 	%rd76, %r214, 4;
	add.s64 	%rd7, %rd6, %rd76;
	ld.global.f32 	%f2, [%rd7];
	add.s64 	%rd8, %rd5, %rd76;
	ld.global.f32 	%f3, [%rd8];
	mov.f32 	%f685, 0fFF800000;
	@%p49 bra 	$L__BB0_81;
	mov.f32 	%f685, 0fFF800000;
	mov.b32 	%r334, 0;
$L__BB0_23:
	setp.lt.u32 	%p50, %r9, 7;
	mul.lo.s32 	%r67, %r334, %r113;
	mov.f32 	%f693, 0f00000000;
	mov.b32 	%r337, 0;
	@%p50 bra 	$L__BB0_26;
	mov.f32 	%f693, 0f00000000;
	mov.b32 	%r335, 0;
$L__BB0_25:
	.pragma "nounroll";
	add.s32 	%r218, %r335, %r5;
	shl.b32 	%r219, %r218, 2;
	mov.u32 	%r220, sram;
	add.s32 	%r221, %r220, %r219;
	ld.shared.f32 	%f402, [%r221];
	add.s32 	%r222, %r335, %r67;
	shl.b32 	%r223, %r222, 2;
	add.s32 	%r224, %r2, %r223;
	ld.shared.f32 	%f403, [%r224];
	fma.rn.f32 	%f404, %f402, %f403, %f693;
	ld.shared.f32 	%f405, [%r221+4];
	ld.shared.f32 	%f406, [%r224+4];
	fma.rn.f32 	%f407, %f405, %f406, %f404;
	ld.shared.f32 	%f408, [%r221+8];
	ld.shared.f32 	%f409, [%r224+8];
	fma.rn.f32 	%f410, %f408, %f409, %f407;
	ld.shared.f32 	%f411, [%r221+12];
	ld.shared.f32 	%f412, [%r224+12];
	fma.rn.f32 	%f413, %f411, %f412, %f410;
	ld.shared.f32 	%f414, [%r221+16];
	ld.shared.f32 	%f415, [%r224+16];
	fma.rn.f32 	%f416, %f414, %f415, %f413;
	ld.shared.f32 	%f417, [%r221+20];
	ld.shared.f32 	%f418, [%r224+20];
	fma.rn.f32 	%f419, %f417, %f418, %f416;
	ld.shared.f32 	%f420, [%r221+24];
	ld.shared.f32 	%f421, [%r224+24];
	fma.rn.f32 	%f422, %f420, %f421, %f419;
	ld.shared.f32 	%f423, [%r221+28];
	ld.shared.f32 	%f424, [%r224+28];
	fma.rn.f32 	%f693, %f423, %f424, %f422;
	add.s32 	%r335, %r335, 8;
	setp.ne.s32 	%p51, %r335, %r19;
	mov.u32 	%r337, %r19;
	@%p51 bra 	$L__BB0_25;
$L__BB0_26:
	setp.eq.s32 	%p52, %r10, 0;
	@%p52 bra 	$L__BB0_80;
	setp.lt.u32 	%p53, %r11, 3;
	@%p53 bra 	$L__BB0_29;
	add.s32 	%r225, %r337, %r5;
	shl.b32 	%r226, %r225, 2;
	mov.u32 	%r227, sram;
	add.s32 	%r228, %r227, %r226;
	ld.shared.f32 	%f426, [%r228];
	add.s32 	%r229, %r337, %r67;
	shl.b32 	%r230, %r229, 2;
	add.s32 	%r231, %r2, %r230;
	ld.shared.f32 	%f427, [%r231];
	fma.rn.f32 	%f428, %f426, %f427, %f693;
	ld.shared.f32 	%f429, [%r228+4];
	ld.shared.f32 	%f430, [%r231+4];
	fma.rn.f32 	%f431, %f429, %f430, %f428;
	ld.shared.f32 	%f432, [%r228+8];
	ld.shared.f32 	%f433, [%r231+8];
	fma.rn.f32 	%f434, %f432, %f433, %f431;
	ld.shared.f32 	%f435, [%r228+12];
	ld.shared.f32 	%f436, [%r231+12];
	fma.rn.f32 	%f693, %f435, %f436, %f434;
	add.s32 	%r337, %r337, 4;
$L__BB0_29:
	setp.eq.s32 	%p54, %r12, 0;
	@%p54 bra 	$L__BB0_80;
	setp.eq.s32 	%p55, %r12, 1;
	@%p55 bra 	$L__BB0_32;
	add.s32 	%r232, %r337, %r5;
	shl.b32 	%r233, %r232, 2;
	mov.u32 	%r234, sram;
	add.s32 	%r235, %r234, %r233;
	ld.shared.f32 	%f438, [%r235];
	add.s32 	%r236, %r337, %r67;
	shl.b32 	%r237, %r236, 2;
	add.s32 	%r238, %r2, %r237;
	ld.shared.f32 	%f439, [%r238];
	fma.rn.f32 	%f440, %f438, %f439, %f693;
	ld.shared.f32 	%f441, [%r235+4];
	ld.shared.f32 	%f442, [%r238+4];
	fma.rn.f32 	%f693, %f441, %f442, %f440;
	add.s32 	%r337, %r337, 2;
$L__BB0_32:
	setp.eq.s32 	%p56, %r20, 0;
	@%p56 bra 	$L__BB0_80;
	add.s32 	%r239, %r337, %r5;
	shl.b32 	%r240, %r239, 2;
	mov.u32 	%r241, sram;
	add.s32 	%r242, %r241, %r240;
	ld.shared.f32 	%f443, [%r242];
	add.s32 	%r243, %r337, %r67;
	shl.b32 	%r244, %r243, 2;
	add.s32 	%r245, %r2, %r244;
	ld.shared.f32 	%f444, [%r245];
	fma.rn.f32 	%f693, %f443, %f444, %f693;
	bra.uni 	$L__BB0_80;
$L__BB0_34:
	max.f32 	%f8, %f2, %f685;
	sub.f32 	%f523, %f2, %f8;
	mul.f32 	%f524, %f523, 0f3FB8AA3B;
	ex2.approx.f32 	%f525, %f524;
	mul.f32 	%f9, %f3, %f525;
	sub.f32 	%f526, %f685, %f8;
	mul.f32 	%f527, %f526, 0f3FB8AA3B;
	ex2.approx.f32 	%f10, %f527;
	fma.rn.f32 	%f11, %f678, %f10, %f9;
	rcp.rn.f32 	%f12, %f11;
	@%p49 bra 	$L__BB0_82;
	mov.b32 	%r339, 0;
$L__BB0_36:
	setp.lt.u32 	%p77, %r14, 7;
	mov.f32 	%f701, 0f00000000;
	mov.b32 	%r342, 0;
	@%p77 bra 	$L__BB0_39;
	mov.f32 	%f701, 0f00000000;
	mov.b32 	%r340, 0;
$L__BB0_38:
	.pragma "nounroll";
	add.s32 	%r273, %r340, %r8;
	shl.b32 	%r274, %r273, 2;
	add.s32 	%r275, %r4, %r274;
	ld.shared.f32 	%f629, [%r275];
	mad.lo.s32 	%r276, %r340, %r113, %r339;
	shl.b32 	%r277, %r276, 2;
	add.s32 	%r278, %r3, %r277;
	ld.shared.f32 	%f630, [%r278];
	fma.rn.f32 	%f631, %f629, %f630, %f701;
	ld.shared.f32 	%f632, [%r275+4];
	shl.b32 	%r279, %r113, 2;
	add.s32 	%r280, %r278, %r279;
	ld.shared.f32 	%f633, [%r280];
	fma.rn.f32 	%f634, %f632, %f633, %f631;
	ld.shared.f32 	%f635, [%r275+8];
	add.s32 	%r281, %r280, %r279;
	ld.shared.f32 	%f636, [%r281];
	fma.rn.f32 	%f637, %f635, %f636, %f634;
	ld.shared.f32 	%f638, [%r275+12];
	add.s32 	%r282, %r281, %r279;
	ld.shared.f32 	%f639, [%r282];
	fma.rn.f32 	%f640, %f638, %f639, %f637;
	ld.shared.f32 	%f641, [%r275+16];
	add.s32 	%r283, %r282, %r279;
	ld.shared.f32 	%f642, [%r283];
	fma.rn.f32 	%f643, %f641, %f642, %f640;
	ld.shared.f32 	%f644, [%r275+20];
	add.s32 	%r284, %r283, %r279;
	ld.shared.f32 	%f645, [%r284];
	fma.rn.f32 	%f646, %f644, %f645, %f643;
	ld.shared.f32 	%f647, [%r275+24];
	add.s32 	%r285, %r284, %r279;
	ld.shared.f32 	%f648, [%r285];
	fma.rn.f32 	%f649, %f647, %f648, %f646;
	ld.shared.f32 	%f650, [%r275+28];
	add.s32 	%r286, %r285, %r279;
	ld.shared.f32 	%f651, [%r286];
	fma.rn.f32 	%f701, %f650, %f651, %f649;
	add.s32 	%r340, %r340, 8;
	setp.ne.s32 	%p78, %r340, %r21;
	mov.u32 	%r342, %r21;
	@%p78 bra 	$L__BB0_38;
$L__BB0_39:
	setp.eq.s32 	%p79, %r15, 0;
	@%p79 bra 	$L__BB0_47;
	setp.lt.u32 	%p80, %r16, 3;
	@%p80 bra 	$L__BB0_42;
	add.s32 	%r287, %r342, %r8;
	shl.b32 	%r288, %r287, 2;
	add.s32 	%r289, %r4, %r288;
	ld.shared.f32 	%f653, [%r289];
	mad.lo.s32 	%r290, %r342, %r113, %r339;
	shl.b32 	%r291, %r290, 2;
	add.s32 	%r292, %r3, %r291;
	ld.shared.f32 	%f654, [%r292];
	fma.rn.f32 	%f655, %f653, %f654, %f701;
	ld.shared.f32 	%f656, [%r289+4];
	shl.b32 	%r293, %r113, 2;
	add.s32 	%r294, %r292, %r293;
	ld.shared.f32 	%f657, [%r294];
	fma.rn.f32 	%f658, %f656, %f657, %f655;
	ld.shared.f32 	%f659, [%r289+8];
	add.s32 	%r295, %r294, %r293;
	ld.shared.f32 	%f660, [%r295];
	fma.rn.f32 	%f661, %f659, %f660, %f658;
	ld.shared.f32 	%f662, [%r289+12];
	add.s32 	%r296, %r295, %r293;
	ld.shared.f32 	%f663, [%r296];
	fma.rn.f32 	%f701, %f662, %f663, %f661;
	add.s32 	%r342, %r342, 4;
$L__BB0_42:
	setp.eq.s32 	%p81, %r17, 0;
	@%p81 bra 	$L__BB0_47;
	setp.eq.s32 	%p82, %r18, 0;
	@%p82 bra 	$L__BB0_45;
	add.s32 	%r297, %r342, %r8;
	shl.b32 	%r298, %r297, 2;
	add.s32 	%r299, %r4, %r298;
	ld.shared.f32 	%f665, [%r299];
	mad.lo.s32 	%r300, %r342, %r113, %r339;
	shl.b32 	%r301, %r300, 2;
	add.s32 	%r302, %r3, %r301;
	ld.shared.f32 	%f666, [%r302];
	fma.rn.f32 	%f667, %f665, %f666, %f701;
	ld.shared.f32 	%f668, [%r299+4];
	shl.b32 	%r303, %r113, 2;
	add.s32 	%r304, %r302, %r303;
	ld.shared.f32 	%f669, [%r304];
	fma.rn.f32 	%f701, %f668, %f669, %f667;
	add.s32 	%r342, %r342, 2;
$L__BB0_45:
	setp.eq.s32 	%p83, %r22, 0;
	@%p83 bra 	$L__BB0_47;
	add.s32 	%r305, %r342, %r8;
	shl.b32 	%r306, %r305, 2;
	add.s32 	%r307, %r4, %r306;
	ld.shared.f32 	%f670, [%r307];
	mad.lo.s32 	%r308, %r342, %r113, %r339;
	shl.b32 	%r309, %r308, 2;
	add.s32 	%r310, %r3, %r309;
	ld.shared.f32 	%f671, [%r310];
	fma.rn.f32 	%f701, %f670, %f671, %f701;
$L__BB0_47:
	add.s32 	%r311, %r43, %r339;
	mul.wide.s32 	%rd84, %r311, 4;
	add.s64 	%rd85, %rd4, %rd84;
	ld.global.f32 	%f672, [%rd85];
	mul.f32 	%f673, %f9, %f672;
	fma.rn.f32 	%f674, %f10, %f701, %f673;
	mul.f32 	%f675, %f12, %f674;
	st.global.f32 	[%rd85], %f675;
	add.s32 	%r339, %r339, 1;
	setp.eq.s32 	%p84, %r339, %r113;
	@%p84 bra 	$L__BB0_59;
	bra.uni 	$L__BB0_36;
$L__BB0_48:
	.pragma "nounroll";
	add.s32 	%r265, %r43, %r324;
	mul.wide.s32 	%rd77, %r265, 4;
	add.s64 	%rd78, %rd4, %rd77;
	ld.global.f32 	%f528, [%rd78];
	fma.rn.f32 	%f529, %f9, %f528, %f37;
	mul.f32 	%f530, %f12, %f529;
	st.global.f32 	[%rd78], %f530;
	ld.global.f32 	%f531, [%rd78+4];
	fma.rn.f32 	%f532, %f9, %f531, %f37;
	mul.f32 	%f533, %f12, %f532;
	st.global.f32 	[%rd78+4], %f533;
	ld.global.f32 	%f534, [%rd78+8];
	fma.rn.f32 	%f535, %f9, %f534, %f37;
	mul.f32 	%f536, %f12, %f535;
	st.global.f32 	[%rd78+8], %f536;
	ld.global.f32 	%f537, [%rd78+12];
	fma.rn.f32 	%f538, %f9, %f537, %f37;
	mul.f32 	%f539, %f12, %f538;
	st.global.f32 	[%rd78+12], %f539;
	ld.global.f32 	%f540, [%rd78+16];
	fma.rn.f32 	%f541, %f9, %f540, %f37;
	mul.f32 	%f542, %f12, %f541;
	st.global.f32 	[%rd78+16], %f542;
	ld.global.f32 	%f543, [%rd78+20];
	fma.rn.f32 	%f544, %f9, %f543, %f37;
	mul.f32 	%f545, %f12, %f544;
	st.global.f32 	[%rd78+20], %f545;
	ld.global.f32 	%f546, [%rd78+24];
	fma.rn.f32 	%f547, %f9, %f546, %f37;
	mul.f32 	%f548, %f12, %f547;
	st.global.f32 	[%rd78+24], %f548;
	ld.global.f32 	%f549, [%rd78+28];
	fma.rn.f32 	%f550, %f9, %f549, %f37;
	mul.f32 	%f551, %f12, %f550;
	st.global.f32 	[%rd78+28], %f551;
	ld.global.f32 	%f552, [%rd78+32];
	fma.rn.f32 	%f553, %f9, %f552, %f37;
	mul.f32 	%f554, %f12, %f553;
	st.global.f32 	[%rd78+32], %f554;
	ld.global.f32 	%f555, [%rd78+36];
	fma.rn.f32 	%f556, %f9, %f555, %f37;
	mul.f32 	%f557, %f12, %f556;
	st.global.f32 	[%rd78+36], %f557;
	ld.global.f32 	%f558, [%rd78+40];
	fma.rn.f32 	%f559, %f9, %f558, %f37;
	mul.f32 	%f560, %f12, %f559;
	st.global.f32 	[%rd78+40], %f560;
	ld.global.f32 	%f561, [%rd78+44];
	fma.rn.f32 	%f562, %f9, %f561, %f37;
	mul.f32 	%f563, %f12, %f562;
	st.global.f32 	[%rd78+44], %f563;
	ld.global.f32 	%f564, [%rd78+48];
	fma.rn.f32 	%f565, %f9, %f564, %f37;
	mul.f32 	%f566, %f12, %f565;
	st.global.f32 	[%rd78+48], %f566;
	ld.global.f32 	%f567, [%rd78+52];
	fma.rn.f32 	%f568, %f9, %f567, %f37;
	mul.f32 	%f569, %f12, %f568;
	st.global.f32 	[%rd78+52], %f569;
	ld.global.f32 	%f570, [%rd78+56];
	fma.rn.f32 	%f571, %f9, %f570, %f37;
	mul.f32 	%f572, %f12, %f571;
	st.global.f32 	[%rd78+56], %f572;
	ld.global.f32 	%f573, [%rd78+60];
	fma.rn.f32 	%f574, %f9, %f573, %f37;
	mul.f32 	%f575, %f12, %f574;
	st.global.f32 	[%rd78+60], %f575;
	add.s32 	%r324, %r324, 16;
	setp.ne.s32 	%p69, %r324, %r23;
	mov.u32 	%r326, %r23;
	@%p69 bra 	$L__BB0_48;
$L__BB0_49:
	@%p42 bra 	$L__BB0_59;
	add.s32 	%r266, %r13, -1;
	setp.lt.u32 	%p71, %r266, 7;
	@%p71 bra 	$L__BB0_52;
	add.s32 	%r267, %r43, %r326;
	mul.wide.s32 	%rd79, %r267, 4;
	add.s64 	%rd80, %rd4, %rd79;
	ld.global.f32 	%f576, [%rd80];
	mul.f32 	%f577, %f10, 0f00000000;
	fma.rn.f32 	%f578, %f9, %f576, %f577;
	mul.f32 	%f579, %f12, %f578;
	st.global.f32 	[%rd80], %f579;
	ld.global.f32 	%f580, [%rd80+4];
	fma.rn.f32 	%f581, %f9, %f580, %f577;
	mul.f32 	%f582, %f12, %f581;
	st.global.f32 	[%rd80+4], %f582;
	ld.global.f32 	%f583, [%rd80+8];
	fma.rn.f32 	%f584, %f9, %f583, %f577;
	mul.f32 	%f585, %f12, %f584;
	st.global.f32 	[%rd80+8], %f585;
	ld.global.f32 	%f586, [%rd80+12];
	fma.rn.f32 	%f587, %f9, %f586, %f577;
	mul.f32 	%f588, %f12, %f587;
	st.global.f32 	[%rd80+12], %f588;
	ld.global.f32 	%f589, [%rd80+16];
	fma.rn.f32 	%f590, %f9, %f589, %f577;
	mul.f32 	%f591, %f12, %f590;
	st.global.f32 	[%rd80+16], %f591;
	ld.global.f32 	%f592, [%rd80+20];
	fma.rn.f32 	%f593, %f9, %f592, %f577;
	mul.f32 	%f594, %f12, %f593;
	st.global.f32 	[%rd80+20], %f594;
	ld.global.f32 	%f595, [%rd80+24];
	fma.rn.f32 	%f596, %f9, %f595, %f577;
	mul.f32 	%f597, %f12, %f596;
	st.global.f32 	[%rd80+24], %f597;
	ld.global.f32 	%f598, [%rd80+28];
	fma.rn.f32 	%f599, %f9, %f598, %f577;
	mul.f32 	%f600, %f12, %f599;
	st.global.f32 	[%rd80+28], %f600;
	add.s32 	%r326, %r326, 8;
$L__BB0_52:
	setp.eq.s32 	%p72, %r10, 0;
	@%p72 bra 	$L__BB0_59;
	setp.lt.u32 	%p73, %r11, 3;
	@%p73 bra 	$L__BB0_55;
	add.s32 	%r268, %r43, %r326;
	mul.wide.s32 	%rd81, %r268, 4;
	add.s64 	%rd82, %rd4, %rd81;
	ld.global.f32 	%f601, [%rd82];
	mul.f32 	%f602, %f9, %f601;
	fma.rn.f32 	%f603, %f10, 0f00000000, %f602;
	mul.f32 	%f604, %f12, %f603;
	st.global.f32 	[%rd82], %f604;
	ld.global.f32 	%f605, [%rd82+4];
	mul.f32 	%f606, %f9, %f605;
	fma.rn.f32 	%f607, %f10, 0f00000000, %f606;
	mul.f32 	%f608, %f12, %f607;
	st.global.f32 	[%rd82+4], %f608;
	ld.global.f32 	%f609, [%rd82+8];
	mul.f32 	%f610, %f9, %f609;
	fma.rn.f32 	%f611, %f10, 0f00000000, %f610;
	mul.f32 	%f612, %f12, %f611;
	st.global.f32 	[%rd82+8], %f612;
	ld.global.f32 	%f613, [%rd82+12];
	mul.f32 	%f614, %f9, %f613;
	fma.rn.f32 	%f615, %f10, 0f00000000, %f614;
	mul.f32 	%f616, %f12, %f615;
	st.global.f32 	[%rd82+12], %f616;
	add.s32 	%r326, %r326, 4;
$L__BB0_55:
	setp.eq.s32 	%p74, %r12, 0;
	@%p74 bra 	$L__BB0_59;
	setp.eq.s32 	%p75, %r12, 1;
	add.s32 	%r269, %r43, %r326;
	mul.wide.s32 	%rd83, %r269, 4;
	add.s64 	%rd9, %rd4, %rd83;
	ld.global.f32 	%f617, [%rd9];
	mul.f32 	%f13, %f10, 0f00000000;
	fma.rn.f32 	%f618, %f9, %f617, %f13;
	mul.f32 	%f619, %f12, %f618;
	st.global.f32 	[%rd9], %f619;
	@%p75 bra 	$L__BB0_59;
	setp.eq.s32 	%p76, %r12, 2;
	ld.global.f32 	%f620, [%rd9+4];
	fma.rn.f32 	%f621, %f9, %f620, %f13;
	mul.f32 	%f622, %f12, %f621;
	st.global.f32 	[%rd9+4], %f622;
	@%p76 bra 	$L__BB0_59;
	ld.global.f32 	%f623, [%rd9+8];
	fma.rn.f32 	%f624, %f9, %f623, %f13;
	mul.f32 	%f625, %f12, %f624;
	st.global.f32 	[%rd9+8], %f625;
$L__BB0_59:
	st.global.f32 	[%rd7], %f8;
	st.global.f32 	[%rd8], %f11;
	add.s32 	%r321, %r321, 1;
	setp.eq.s32 	%p85, %r321, %r115;
	@%p85 bra 	$L__BB0_120;
	bra.uni 	$L__BB0_17;
$L__BB0_60:
	setp.lt.u32 	%p60, %r14, 7;
	mov.f32 	%f678, 0f00000000;
	mov.b32 	%r329, 0;
	@%p60 bra 	$L__BB0_63;
	mov.f32 	%f678, 0f00000000;
	mov.b32 	%r323, 0;
$L__BB0_62:
	.pragma "nounroll";
	add.s32 	%r251, %r323, %r8;
	shl.b32 	%r252, %r251, 2;
	add.s32 	%r253, %r4, %r252;
	ld.shared.f32 	%f450, [%r253];
	sub.f32 	%f451, %f450, %f685;
	mul.f32 	%f452, %f451, 0f3FB8AA3B;
	ex2.approx.f32 	%f453, %f452;
	st.shared.f32 	[%r253], %f453;
	add.f32 	%f454, %f678, %f453;
	ld.shared.f32 	%f455, [%r253+4];
	sub.f32 	%f456, %f455, %f685;
	mul.f32 	%f457, %f456, 0f3FB8AA3B;
	ex2.approx.f32 	%f458, %f457;
	st.shared.f32 	[%r253+4], %f458;
	add.f32 	%f459, %f454, %f458;
	ld.shared.f32 	%f460, [%r253+8];
	sub.f32 	%f461, %f460, %f685;
	mul.f32 	%f462, %f461, 0f3FB8AA3B;
	ex2.approx.f32 	%f463, %f462;
	st.shared.f32 	[%r253+8], %f463;
	add.f32 	%f464, %f459, %f463;
	ld.shared.f32 	%f465, [%r253+12];
	sub.f32 	%f466, %f465, %f685;
	mul.f32 	%f467, %f466, 0f3FB8AA3B;
	ex2.approx.f32 	%f468, %f467;
	st.shared.f32 	[%r253+12], %f468;
	add.f32 	%f469, %f464, %f468;
	ld.shared.f32 	%f470, [%r253+16];
	sub.f32 	%f471, %f470, %f685;
	mul.f32 	%f472, %f471, 0f3FB8AA3B;
	ex2.approx.f32 	%f473, %f472;
	st.shared.f32 	[%r253+16], %f473;
	add.f32 	%f474, %f469, %f473;
	ld.shared.f32 	%f475, [%r253+20];
	sub.f32 	%f476, %f475, %f685;
	mul.f32 	%f477, %f476, 0f3FB8AA3B;
	ex2.approx.f32 	%f478, %f477;
	st.shared.f32 	[%r253+20], %f478;
	add.f32 	%f479, %f474, %f478;
	ld.shared.f32 	%f480, [%r253+24];
	sub.f32 	%f481, %f480, %f685;
	mul.f32 	%f482, %f481, 0f3FB8AA3B;
	ex2.approx.f32 	%f483, %f482;
	st.shared.f32 	[%r253+24], %f483;
	add.f32 	%f484, %f479, %f483;
	ld.shared.f32 	%f485, [%r253+28];
	sub.f32 	%f486, %f485, %f685;
	mul.f32 	%f487, %f486, 0f3FB8AA3B;
	ex2.approx.f32 	%f488, %f487;
	st.shared.f32 	[%r253+28], %f488;
	add.f32 	%f678, %f484, %f488;
	add.s32 	%r323, %r323, 8;
	setp.eq.s32 	%p61, %r323, %r21;
	mov.u32 	%r329, %r21;
	@%p61 bra 	$L__BB0_63;
	bra.uni 	$L__BB0_62;
$L__BB0_63:
	setp.eq.s32 	%p62, %r15, 0;
	@%p62 bra 	$L__BB0_34;
	setp.lt.u32 	%p63, %r16, 3;
	@%p63 bra 	$L__BB0_66;
	add.s32 	%r254, %r329, %r8;
	shl.b32 	%r255, %r254, 2;
	add.s32 	%r256, %r4, %r255;
	ld.shared.f32 	%f490, [%r256];
	sub.f32 	%f491, %f490, %f685;
	mul.f32 	%f492, %f491, 0f3FB8AA3B;
	ex2.approx.f32 	%f493, %f492;
	st.shared.f32 	[%r256], %f493;
	add.f32 	%f494, %f678, %f493;
	ld.shared.f32 	%f495, [%r256+4];
	sub.f32 	%f496, %f495, %f685;
	mul.f32 	%f497, %f496, 0f3FB8AA3B;
	ex2.approx.f32 	%f498, %f497;
	st.shared.f32 	[%r256+4], %f498;
	add.f32 	%f499, %f494, %f498;
	ld.shared.f32 	%f500, [%r256+8];
	sub.f32 	%f501, %f500, %f685;
	mul.f32 	%f502, %f501, 0f3FB8AA3B;
	ex2.approx.f32 	%f503, %f502;
	st.shared.f32 	[%r256+8], %f503;
	add.f32 	%f504, %f499, %f503;
	ld.shared.f32 	%f505, [%r256+12];
	sub.f32 	%f506, %f505, %f685;
	mul.f32 	%f507, %f506, 0f3FB8AA3B;
	ex2.approx.f32 	%f508, %f507;
	st.shared.f32 	[%r256+12], %f508;
	add.f32 	%f678, %f504, %f508;
	add.s32 	%r329, %r329, 4;
$L__BB0_66:
	setp.eq.s32 	%p64, %r17, 0;
	@%p64 bra 	$L__BB0_34;
	setp.eq.s32 	%p65, %r18, 0;
	@%p65 bra 	$L__BB0_69;
	add.s32 	%r257, %r329, %r8;
	shl.b32 	%r258, %r257, 2;
	add.s32 	%r259, %r4, %r258;
	ld.shared.f32 	%f510, [%r259];
	sub.f32 	%f511, %f510, %f685;
	mul.f32 	%f512, %f511, 0f3FB8AA3B;
	ex2.approx.f32 	%f513, %f512;
	st.shared.f32 	[%r259], %f513;
	add.f32 	%f514, %f678, %f513;
	ld.shared.f32 	%f515, [%r259+4];
	sub.f32 	%f516, %f515, %f685;
	mul.f32 	%f517, %f516, 0f3FB8AA3B;
	ex2.approx.f32 	%f518, %f517;
	st.shared.f32 	[%r259+4], %f518;
	add.f32 	%f678, %f514, %f518;
	add.s32 	%r329, %r329, 2;
$L__BB0_69:
	setp.eq.s32 	%p66, %r22, 0;
	@%p66 bra 	$L__BB0_34;
	add.s32 	%r260, %r329, %r8;
	shl.b32 	%r261, %r260, 2;
	add.s32 	%r262, %r4, %r261;
	ld.shared.f32 	%f519, [%r262];
	sub.f32 	%f520, %f519, %f685;
	mul.f32 	%f521, %f520, 0f3FB8AA3B;
	ex2.approx.f32 	%f522, %f521;
	st.shared.f32 	[%r262], %f522;
	add.f32 	%f678, %f678, %f522;
	bra.uni 	$L__BB0_34;
$L__BB0_71:
	add.s32 	%r199, %r13, -1;
	setp.lt.u32 	%p43, %r199, 7;
	@%p43 bra 	$L__BB0_73;
	add.s32 	%r200, %r43, %r332;
	mul.wide.s32 	%rd71, %r200, 4;
	add.s64 	%rd72, %rd3, %rd71;
	ld.global.f32 	%f382, [%rd72];
	add.s32 	%r201, %r332, %r5;
	shl.b32 	%r202, %r201, 2;
	mov.u32 	%r203, sram;
	add.s32 	%r204, %r203, %r202;
	st.shared.f32 	[%r204], %f382;
	ld.global.f32 	%f383, [%rd72+4];
	st.shared.f32 	[%r204+4], %f383;
	ld.global.f32 	%f384, [%rd72+8];
	st.shared.f32 	[%r204+8], %f384;
	ld.global.f32 	%f385, [%rd72+12];
	st.shared.f32 	[%r204+12], %f385;
	ld.global.f32 	%f386, [%rd72+16];
	st.shared.f32 	[%r204+16], %f386;
	ld.global.f32 	%f387, [%rd72+20];
	st.shared.f32 	[%r204+20], %f387;
	ld.global.f32 	%f388, [%rd72+24];
	st.shared.f32 	[%r204+24], %f388;
	ld.global.f32 	%f389, [%rd72+28];
	st.shared.f32 	[%r204+28], %f389;
	add.s32 	%r332, %r332, 8;
$L__BB0_73:
	setp.eq.s32 	%p44, %r10, 0;
	@%p44 bra 	$L__BB0_21;
	setp.lt.u32 	%p45, %r11, 3;
	@%p45 bra 	$L__BB0_76;
	add.s32 	%r205, %r43, %r332;
	mul.wide.s32 	%rd73, %r205, 4;
	add.s64 	%rd74, %rd3, %rd73;
	ld.global.f32 	%f390, [%rd74];
	add.s32 	%r206, %r332, %r5;
	shl.b32 	%r207, %r206, 2;
	mov.u32 	%r208, sram;
	add.s32 	%r209, %r208, %r207;
	st.shared.f32 	[%r209], %f390;
	ld.global.f32 	%f391, [%rd74+4];
	st.shared.f32 	[%r209+4], %f391;
	ld.global.f32 	%f392, [%rd74+8];
	st.shared.f32 	[%r209+8], %f392;
	ld.global.f32 	%f393, [%rd74+12];
	st.shared.f32 	[%r209+12], %f393;
	add.s32 	%r332, %r332, 4;
$L__BB0_76:
	setp.eq.s32 	%p46, %r12, 0;
	@%p46 bra 	$L__BB0_21;
	setp.eq.s32 	%p47, %r12, 1;
	add.s32 	%r210, %r43, %r332;
	mul.wide.s32 	%rd75, %r210, 4;
	add.s64 	%rd10, %rd3, %rd75;
	ld.global.f32 	%f394, [%rd10];
	add.s32 	%r211, %r332, %r5;
	shl.b32 	%r212, %r211, 2;
	mov.u32 	%r213, sram;
	add.s32 	%r65, %r213, %r212;
	st.shared.f32 	[%r65], %f394;
	@%p47 bra 	$L__BB0_21;
	setp.eq.s32 	%p48, %r12, 2;
	ld.global.f32 	%f395, [%rd10+4];
	st.shared.f32 	[%r65+4], %f395;
	@%p48 bra 	$L__BB0_21;
	ld.global.f32 	%f396, [%rd10+8];
	st.shared.f32 	[%r65+8], %f396;
	bra.uni 	$L__BB0_21;
$L__BB0_80:
	mul.f32 	%f445, %f76, %f693;
	add.s32 	%r246, %r334, %r8;
	shl.b32 	%r247, %r246, 2;
	add.s32 	%r248, %r4, %r247;
	st.shared.f32 	[%r248], %f445;
	setp.gt.f32 	%p57, %f445, %f685;
	selp.f32 	%f685, %f445, %f685, %p57;
	add.s32 	%r334, %r334, 1;
	setp.eq.s32 	%p58, %r334, %r116;
	@%p58 bra 	$L__BB0_81;
	bra.uni 	$L__BB0_23;
$L__BB0_81:
	setp.gt.s32 	%p59, %r116, 0;
	mov.f32 	%f678, 0f00000000;
	@%p59 bra 	$L__BB0_60;
	bra.uni 	$L__BB0_34;
$L__BB0_82:
	mov.b32 	%r326, 0;
	@%p40 bra 	$L__BB0_49;
	mul.f32 	%f37, %f10, 0f00000000;
	mov.b32 	%r324, 0;
	bra.uni 	$L__BB0_48;
$L__BB0_84:
	setp.lt.s32 	%p12, %r116, 1;
	@%p12 bra 	$L__BB0_109;
	mov.b32 	%r344, 0;
$L__BB0_86:
	setp.lt.u32 	%p21, %r116, 8;
	mad.lo.s32 	%r163, %r344, %r117, %r7;
	mul.wide.s32 	%rd68, %r163, 4;
	add.s64 	%rd11, %rd6, %rd68;
	ld.global.f32 	%f50, [%rd11];
	add.s64 	%rd12, %rd5, %rd68;
	ld.global.f32 	%f51, [%rd12];
	mov.f32 	%f717, 0fFF800000;
	mov.b32 	%r351, 0;
	@%p21 bra 	$L__BB0_89;
	mov.f32 	%f717, 0fFF800000;
	mov.b32 	%r345, 0;
$L__BB0_88:
	.pragma "nounroll";
	add.s32 	%r165, %r345, %r8;
	shl.b32 	%r166, %r165, 2;
	add.s32 	%r167, %r4, %r166;
	st.shared.f32 	[%r167], %f1;
	setp.gt.f32 	%p22, %f1, %f717;
	selp.f32 	%f717, %f1, %f717, %p22;
	st.shared.f32 	[%r167+4], %f1;
	st.shared.f32 	[%r167+8], %f1;
	st.shared.f32 	[%r167+12], %f1;
	st.shared.f32 	[%r167+16], %f1;
	st.shared.f32 	[%r167+20], %f1;
	st.shared.f32 	[%r167+24], %f1;
	st.shared.f32 	[%r167+28], %f1;
	add.s32 	%r345, %r345, 8;
	setp.eq.s32 	%p23, %r345, %r21;
	mov.u32 	%r351, %r21;
	@%p23 bra 	$L__BB0_89;
	bra.uni 	$L__BB0_88;
$L__BB0_89:
	setp.eq.s32 	%p24, %r15, 0;
	@%p24 bra 	$L__BB0_97;
	setp.lt.u32 	%p25, %r16, 3;
	@%p25 bra 	$L__BB0_92;
	add.s32 	%r168, %r351, %r8;
	shl.b32 	%r169, %r168, 2;
	add.s32 	%r170, %r4, %r169;
	st.shared.f32 	[%r170], %f1;
	setp.gt.f32 	%p26, %f1, %f717;
	selp.f32 	%f717, %f1, %f717, %p26;
	st.shared.f32 	[%r170+4], %f1;
	st.shared.f32 	[%r170+8], %f1;
	st.shared.f32 	[%r170+12], %f1;
	add.s32 	%r351, %r351, 4;
$L__BB0_92:
	setp.eq.s32 	%p27, %r17, 0;
	@%p27 bra 	$L__BB0_97;
	setp.eq.s32 	%p28, %r18, 0;
	@%p28 bra 	$L__BB0_95;
	add.s32 	%r171, %r351, %r8;
	shl.b32 	%r172, %r171, 2;
	add.s32 	%r173, %r4, %r172;
	st.shared.f32 	[%r173], %f1;
	setp.gt.f32 	%p29, %f1, %f717;
	selp.f32 	%f717, %f1, %f717, %p29;
	st.shared.f32 	[%r173+4], %f1;
	add.s32 	%r351, %r351, 2;
$L__BB0_95:
	setp.eq.s32 	%p30, %r22, 0;
	@%p30 bra 	$L__BB0_97;
	add.s32 	%r174, %r351, %r8;
	shl.b32 	%r175, %r174, 2;
	add.s32 	%r176, %r4, %r175;
	st.shared.f32 	[%r176], %f1;
	setp.gt.f32 	%p31, %f1, %f717;
	selp.f32 	%f717, %f1, %f717, %p31;
$L__BB0_97:
	setp.lt.u32 	%p32, %r14, 7;
	mov.f32 	%f704, 0f00000000;
	mov.b32 	%r348, 0;
	@%p32 bra 	$L__BB0_98;
	bra.uni 	$L__BB0_107;
$L__BB0_98:
	@%p24 bra 	$L__BB0_106;
	setp.lt.u32 	%p35, %r16, 3;
	@%p35 bra 	$L__BB0_101;
	add.s32 	%r182, %r348, %r8;
	shl.b32 	%r183, %r182, 2;
	add.s32 	%r184, %r4, %r183;
	ld.shared.f32 	%f324, [%r184];
	sub.f32 	%f325, %f324, %f717;
	mul.f32 	%f326, %f325, 0f3FB8AA3B;
	ex2.approx.f32 	%f327, %f326;
	st.shared.f32 	[%r184], %f327;
	add.f32 	%f328, %f704, %f327;
	ld.shared.f32 	%f329, [%r184+4];
	sub.f32 	%f330, %f329, %f717;
	mul.f32 	%f331, %f330, 0f3FB8AA3B;
	ex2.approx.f32 	%f332, %f331;
	st.shared.f32 	[%r184+4], %f332;
	add.f32 	%f333, %f328, %f332;
	ld.shared.f32 	%f334, [%r184+8];
	sub.f32 	%f335, %f334, %f717;
	mul.f32 	%f336, %f335, 0f3FB8AA3B;
	ex2.approx.f32 	%f337, %f336;
	st.shared.f32 	[%r184+8], %f337;
	add.f32 	%f338, %f333, %f337;
	ld.shared.f32 	%f339, [%r184+12];
	sub.f32 	%f340, %f339, %f717;
	mul.f32 	%f341, %f340, 0f3FB8AA3B;
	ex2.approx.f32 	%f342, %f341;
	st.shared.f32 	[%r184+12], %f342;
	add.f32 	%f704, %f338, %f342;
	add.s32 	%r348, %r348, 4;
$L__BB0_101:
	setp.eq.s32 	%p36, %r17, 0;
	@%p36 bra 	$L__BB0_106;
	setp.eq.s32 	%p37, %r18, 0;
	@%p37 bra 	$L__BB0_104;
	add.s32 	%r185, %r348, %r8;
	shl.b32 	%r186, %r185, 2;
	add.s32 	%r187, %r4, %r186;
	ld.shared.f32 	%f344, [%r187];
	sub.f32 	%f345, %f344, %f717;
	mul.f32 	%f346, %f345, 0f3FB8AA3B;
	ex2.approx.f32 	%f347, %f346;
	st.shared.f32 	[%r187], %f347;
	add.f32 	%f348, %f704, %f347;
	ld.shared.f32 	%f349, [%r187+4];
	sub.f32 	%f350, %f349, %f717;
	mul.f32 	%f351, %f350, 0f3FB8AA3B;
	ex2.approx.f32 	%f352, %f351;
	st.shared.f32 	[%r187+4], %f352;
	add.f32 	%f704, %f348, %f352;
	add.s32 	%r348, %r348, 2;
$L__BB0_104:
	setp.eq.s32 	%p38, %r22, 0;
	@%p38 bra 	$L__BB0_106;
	add.s32 	%r188, %r348, %r8;
	shl.b32 	%r189, %r188, 2;
	add.s32 	%r190, %r4, %r189;
	ld.shared.f32 	%f353, [%r190];
	sub.f32 	%f354, %f353, %f717;
	mul.f32 	%f355, %f354, 0f3FB8AA3B;
	ex2.approx.f32 	%f356, %f355;
	st.shared.f32 	[%r190], %f356;
	add.f32 	%f704, %f704, %f356;
$L__BB0_106:
	max.f32 	%f357, %f50, %f717;
	sub.f32 	%f358, %f50, %f357;
	mul.f32 	%f359, %f358, 0f3FB8AA3B;
	ex2.approx.f32 	%f360, %f359;
	sub.f32 	%f361, %f717, %f357;
	mul.f32 	%f362, %f361, 0f3FB8AA3B;
	ex2.approx.f32 	%f363, %f362;
	mul.f32 	%f364, %f704, %f363;
	fma.rn.f32 	%f365, %f51, %f360, %f364;
	st.global.f32 	[%rd11], %f357;
	st.global.f32 	[%rd12], %f365;
	add.s32 	%r344, %r344, 1;
	setp.eq.s32 	%p39, %r344, %r115;
	@%p39 bra 	$L__BB0_120;
	bra.uni 	$L__BB0_86;
$L__BB0_107:
	mov.f32 	%f704, 0f00000000;
	mov.b32 	%r346, 0;
$L__BB0_108:
	.pragma "nounroll";
	add.s32 	%r179, %r346, %r8;
	shl.b32 	%r180, %r179, 2;
	add.s32 	%r181, %r4, %r180;
	ld.shared.f32 	%f284, [%r181];
	sub.f32 	%f285, %f284, %f717;
	mul.f32 	%f286, %f285, 0f3FB8AA3B;
	ex2.approx.f32 	%f287, %f286;
	st.shared.f32 	[%r181], %f287;
	add.f32 	%f288, %f704, %f287;
	ld.shared.f32 	%f289, [%r181+4];
	sub.f32 	%f290, %f289, %f717;
	mul.f32 	%f291, %f290, 0f3FB8AA3B;
	ex2.approx.f32 	%f292, %f291;
	st.shared.f32 	[%r181+4], %f292;
	add.f32 	%f293, %f288, %f292;
	ld.shared.f32 	%f294, [%r181+8];
	sub.f32 	%f295, %f294, %f717;
	mul.f32 	%f296, %f295, 0f3FB8AA3B;
	ex2.approx.f32 	%f297, %f296;
	st.shared.f32 	[%r181+8], %f297;
	add.f32 	%f298, %f293, %f297;
	ld.shared.f32 	%f299, [%r181+12];
	sub.f32 	%f300, %f299, %f717;
	mul.f32 	%f301, %f300, 0f3FB8AA3B;
	ex2.approx.f32 	%f302, %f301;
	st.shared.f32 	[%r181+12], %f302;
	add.f32 	%f303, %f298, %f302;
	ld.shared.f32 	%f304, [%r181+16];
	sub.f32 	%f305, %f304, %f717;
	mul.f32 	%f306, %f305, 0f3FB8AA3B;
	ex2.approx.f32 	%f307, %f306;
	st.shared.f32 	[%r181+16], %f307;
	add.f32 	%f308, %f303, %f307;
	ld.shared.f32 	%f309, [%r181+20];
	sub.f32 	%f310, %f309, %f717;
	mul.f32 	%f311, %f310, 0f3FB8AA3B;
	ex2.approx.f32 	%f312, %f311;
	st.shared.f32 	[%r181+20], %f312;
	add.f32 	%f313, %f308, %f312;
	ld.shared.f32 	%f314, [%r181+24];
	sub.f32 	%f315, %f314, %f717;
	mul.f32 	%f316, %f315, 0f3FB8AA3B;
	ex2.approx.f32 	%f317, %f316;
	st.shared.f32 	[%r181+24], %f317;
	add.f32 	%f318, %f313, %f317;
	ld.shared.f32 	%f319, [%r181+28];
	sub.f32 	%f320, %f319, %f717;
	mul.f32 	%f321, %f320, 0f3FB8AA3B;
	ex2.approx.f32 	%f322, %f321;
	st.shared.f32 	[%r181+28], %f322;
	add.f32 	%f704, %f318, %f322;
	add.s32 	%r346, %r346, 8;
	setp.eq.s32 	%p33, %r346, %r21;
	mov.u32 	%r348, %r21;
	@%p33 bra 	$L__BB0_98;
	bra.uni 	$L__BB0_108;
$L__BB0_109:
	setp.lt.u32 	%p13, %r115, 8;
	mov.b32 	%r355, 0;
	@%p13 bra 	$L__BB0_112;
	mov.b32 	%r353, 0;
$L__BB0_111:
	.pragma "nounroll";
	mad.lo.s32 	%r154, %r353, %r117, %r7;
	mul.wide.s32 	%rd31, %r154, 4;
	add.s64 	%rd32, %rd6, %rd31;
	ld.global.f32 	%f107, [%rd32];
	add.s64 	%rd33, %rd5, %rd31;
	ld.global.f32 	%f108, [%rd33];
	max.f32 	%f109, %f107, 0fFF800000;
	sub.f32 	%f110, %f107, %f109;
	mul.f32 	%f111, %f110, 0f3FB8AA3B;
	ex2.approx.f32 	%f112, %f111;
	mov.f32 	%f113, 0fFF800000;
	sub.f32 	%f114, %f113, %f109;
	mul.f32 	%f115, %f114, 0f3FB8AA3B;
	ex2.approx.f32 	%f116, %f115;
	mul.f32 	%f117, %f116, 0f00000000;
	fma.rn.f32 	%f118, %f108, %f112, %f117;
	st.global.f32 	[%rd32], %f109;
	st.global.f32 	[%rd33], %f118;
	mul.wide.s32 	%rd34, %r117, 4;
	add.s64 	%rd35, %rd32, %rd34;
	ld.global.f32 	%f119, [%rd35];
	add.s64 	%rd36, %rd33, %rd34;
	ld.global.f32 	%f120, [%rd36];
	max.f32 	%f121, %f119, 0fFF800000;
	sub.f32 	%f122, %f119, %f121;
	mul.f32 	%f123, %f122, 0f3FB8AA3B;
	ex2.approx.f32 	%f124, %f123;
	sub.f32 	%f125, %f113, %f121;
	mul.f32 	%f126, %f125, 0f3FB8AA3B;
	ex2.approx.f32 	%f127, %f126;
	mul.f32 	%f128, %f127, 0f00000000;
	fma.rn.f32 	%f129, %f120, %f124, %f128;
	st.global.f32 	[%rd35], %f121;
	st.global.f32 	[%rd36], %f129;
	add.s64 	%rd37, %rd35, %rd34;
	ld.global.f32 	%f130, [%rd37];
	add.s64 	%rd38, %rd36, %rd34;
	ld.global.f32 	%f131, [%rd38];
	max.f32 	%f132, %f130, 0fFF800000;
	sub.f32 	%f133, %f130, %f132;
	mul.f32 	%f134, %f133, 0f3FB8AA3B;
	ex2.approx.f32 	%f135, %f134;
	sub.f32 	%f136, %f113, %f132;
	mul.f32 	%f137, %f136, 0f3FB8AA3B;
	ex2.approx.f32 	%f138, %f137;
	mul.f32 	%f139, %f138, 0f00000000;
	fma.rn.f32 	%f140, %f131, %f135, %f139;
	st.global.f32 	[%rd37], %f132;
	st.global.f32 	[%rd38], %f140;
	add.s64 	%rd39, %rd37, %rd34;
	ld.global.f32 	%f141, [%rd39];
	add.s64 	%rd40, %rd38, %rd34;
	ld.global.f32 	%f142, [%rd40];
	max.f32 	%f143, %f141, 0fFF800000;
	sub.f32 	%f144, %f141, %f143;
	mul.f32 	%f145, %f144, 0f3FB8AA3B;
	ex2.approx.f32 	%f146, %f145;
	sub.f32 	%f147, %f113, %f143;
	mul.f32 	%f148, %f147, 0f3FB8AA3B;
	ex2.approx.f32 	%f149, %f148;
	mul.f32 	%f150, %f149, 0f00000000;
	fma.rn.f32 	%f151, %f142, %f146, %f150;
	st.global.f32 	[%rd39], %f143;
	st.global.f32 	[%rd40], %f151;
	add.s64 	%rd41, %rd39, %rd34;
	ld.global.f32 	%f152, [%rd41];
	add.s64 	%rd42, %rd40, %rd34;
	ld.global.f32 	%f153, [%rd42];
	max.f32 	%f154, %f152, 0fFF800000;
	sub.f32 	%f155, %f152, %f154;
	mul.f32 	%f156, %f155, 0f3FB8AA3B;
	ex2.approx.f32 	%f157, %f156;
	sub.f32 	%f158, %f113, %f154;
	mul.f32 	%f159, %f158, 0f3FB8AA3B;
	ex2.approx.f32 	%f160, %f159;
	mul.f32 	%f161, %f160, 0f00000000;
	fma.rn.f32 	%f162, %f153, %f157, %f161;
	st.global.f32 	[%rd41], %f154;
	st.global.f32 	[%rd42], %f162;
	add.s64 	%rd43, %rd41, %rd34;
	ld.global.f32 	%f163, [%rd43];
	add.s64 	%rd44, %rd42, %rd34;
	ld.global.f32 	%f164, [%rd44];
	max.f32 	%f165, %f163, 0fFF800000;
	sub.f32 	%f166, %f163, %f165;
	mul.f32 	%f167, %f166, 0f3FB8AA3B;
	ex2.approx.f32 	%f168, %f167;
	sub.f32 	%f169, %f113, %f165;
	mul.f32 	%f170, %f169, 0f3FB8AA3B;
	ex2.approx.f32 	%f171, %f170;
	mul.f32 	%f172, %f171, 0f00000000;
	fma.rn.f32 	%f173, %f164, %f168, %f172;
	st.global.f32 	[%rd43], %f165;
	st.global.f32 	[%rd44], %f173;
	add.s64 	%rd45, %rd43, %rd34;
	ld.global.f32 	%f174, [%rd45];
	add.s64 	%rd46, %rd44, %rd34;
	ld.global.f32 	%f175, [%rd46];
	max.f32 	%f176, %f174, 0fFF800000;
	sub.f32 	%f177, %f174, %f176;
	mul.f32 	%f178, %f177, 0f3FB8AA3B;
	ex2.approx.f32 	%f179, %f178;
	sub.f32 	%f180, %f113, %f176;
	mul.f32 	%f181, %f180, 0f3FB8AA3B;
	ex2.approx.f32 	%f182, %f181;
	mul.f32 	%f183, %f182, 0f00000000;
	fma.rn.f32 	%f184, %f175, %f179, %f183;
	st.global.f32 	[%rd45], %f176;
	st.global.f32 	[%rd46], %f184;
	add.s64 	%rd47, %rd45, %rd34;
	ld.global.f32 	%f185, [%rd47];
	add.s64 	%rd48, %rd46, %rd34;
	ld.global.f32 	%f186, [%rd48];
	max.f32 	%f187, %f185, 0fFF800000;
	sub.f32 	%f188, %f185, %f187;
	mul.f32 	%f189, %f188, 0f3FB8AA3B;
	ex2.approx.f32 	%f190, %f189;
	sub.f32 	%f191, %f113, %f187;
	mul.f32 	%f192, %f191, 0f3FB8AA3B;
	ex2.approx.f32 	%f193, %f192;
	mul.f32 	%f194, %f193, 0f00000000;
	fma.rn.f32 	%f195, %f186, %f190, %f194;
	st.global.f32 	[%rd47], %f187;
	st.global.f32 	[%rd48], %f195;
	add.s32 	%r353, %r353, 8;
	and.b32  	%r355, %r115, 2147483640;
	setp.ne.s32 	%p14, %r353, %r355;
	@%p14 bra 	$L__BB0_111;
$L__BB0_112:
	and.b32  	%r106, %r115, 7;
	setp.eq.s32 	%p15, %r106, 0;
	@%p15 bra 	$L__BB0_120;
	add.s32 	%r155, %r106, -1;
	setp.lt.u32 	%p16, %r155, 3;
	@%p16 bra 	$L__BB0_115;
	mad.lo.s32 	%r156, %r355, %r117, %r7;
	mul.wide.s32 	%rd49, %r156, 4;
	add.s64 	%rd50, %rd6, %rd49;
	ld.global.f32 	%f196, [%rd50];
	add.s64 	%rd51, %rd5, %rd49;
	ld.global.f32 	%f197, [%rd51];
	max.f32 	%f198, %f196, 0fFF800000;
	sub.f32 	%f199, %f196, %f198;
	mul.f32 	%f200, %f199, 0f3FB8AA3B;
	ex2.approx.f32 	%f201, %f200;
	mov.f32 	%f202, 0fFF800000;
	sub.f32 	%f203, %f202, %f198;
	mul.f32 	%f204, %f203, 0f3FB8AA3B;
	ex2.approx.f32 	%f205, %f204;
	mul.f32 	%f206, %f205, 0f00000000;
	fma.rn.f32 	%f207, %f197, %f201, %f206;
	st.global.f32 	[%rd50], %f198;
	st.global.f32 	[%rd51], %f207;
	mul.wide.s32 	%rd52, %r117, 4;
	add.s64 	%rd53, %rd50, %rd52;
	ld.global.f32 	%f208, [%rd53];
	add.s64 	%rd54, %rd51, %rd52;
	ld.global.f32 	%f209, [%rd54];
	max.f32 	%f210, %f208, 0fFF800000;
	sub.f32 	%f211, %f208, %f210;
	mul.f32 	%f212, %f211, 0f3FB8AA3B;
	ex2.approx.f32 	%f213, %f212;
	sub.f32 	%f214, %f202, %f210;
	mul.f32 	%f215, %f214, 0f3FB8AA3B;
	ex2.approx.f32 	%f216, %f215;
	mul.f32 	%f217, %f216, 0f00000000;
	fma.rn.f32 	%f218, %f209, %f213, %f217;
	st.global.f32 	[%rd53], %f210;
	st.global.f32 	[%rd54], %f218;
	add.s64 	%rd55, %rd53, %rd52;
	ld.global.f32 	%f219, [%rd55];
	add.s64 	%rd56, %rd54, %rd52;
	ld.global.f32 	%f220, [%rd56];
	max.f32 	%f221, %f219, 0fFF800000;
	sub.f32 	%f222, %f219, %f221;
	mul.f32 	%f223, %f222, 0f3FB8AA3B;
	ex2.approx.f32 	%f224, %f223;
	sub.f32 	%f225, %f202, %f221;
	mul.f32 	%f226, %f225, 0f3FB8AA3B;
	ex2.approx.f32 	%f227, %f226;
	mul.f32 	%f228, %f227, 0f00000000;
	fma.rn.f32 	%f229, %f220, %f224, %f228;
	st.global.f32 	[%rd55], %f221;
	st.global.f32 	[%rd56], %f229;
	add.s64 	%rd57, %rd55, %rd52;
	ld.global.f32 	%f230, [%rd57];
	add.s64 	%rd58, %rd56, %rd52;
	ld.global.f32 	%f231, [%rd58];
	max.f32 	%f232, %f230, 0fFF800000;
	sub.f32 	%f233, %f230, %f232;
	mul.f32 	%f234, %f233, 0f3FB8AA3B;
	ex2.approx.f32 	%f235, %f234;
	sub.f32 	%f236, %f202, %f232;
	mul.f32 	%f237, %f236, 0f3FB8AA3B;
	ex2.approx.f32 	%f238, %f237;
	mul.f32 	%f239, %f238, 0f00000000;
	fma.rn.f32 	%f240, %f231, %f235, %f239;
	st.global.f32 	[%rd57], %f232;
	st.global.f32 	[%rd58], %f240;
	add.s32 	%r355, %r355, 4;
$L__BB0_115:
	and.b32  	%r157, %r115, 3;
	setp.eq.s32 	%p17, %r157, 0;
	@%p17 bra 	$L__BB0_120;
	setp.eq.s32 	%p18, %r157, 1;
	@%p18 bra 	$L__BB0_118;
	mad.lo.s32 	%r158, %r355, %r117, %r7;
	mul.wide.s32 	%rd59, %r158, 4;
	add.s64 	%rd60, %rd6, %rd59;
	ld.global.f32 	%f241, [%rd60];
	add.s64 	%rd61, %rd5, %rd59;
	ld.global.f32 	%f242, [%rd61];
	max.f32 	%f243, %f241, 0fFF800000;
	sub.f32 	%f244, %f241, %f243;
	mul.f32 	%f245, %f244, 0f3FB8AA3B;
	ex2.approx.f32 	%f246, %f245;
	mov.f32 	%f247, 0fFF800000;
	sub.f32 	%f248, %f247, %f243;
	mul.f32 	%f249, %f248, 0f3FB8AA3B;
	ex2.approx.f32 	%f250, %f249;
	mul.f32 	%f251, %f250, 0f00000000;
	fma.rn.f32 	%f252, %f242, %f246, %f251;
	st.global.f32 	[%rd60], %f243;
	st.global.f32 	[%rd61], %f252;
	mul.wide.s32 	%rd62, %r117, 4;
	add.s64 	%rd63, %rd60, %rd62;
	ld.global.f32 	%f253, [%rd63];
	add.s64 	%rd64, %rd61, %rd62;
	ld.global.f32 	%f254, [%rd64];
	max.f32 	%f255, %f253, 0fFF800000;
	sub.f32 	%f256, %f253, %f255;
	mul.f32 	%f257, %f256, 0f3FB8AA3B;
	ex2.approx.f32 	%f258, %f257;
	sub.f32 	%f259, %f247, %f255;
	mul.f32 	%f260, %f259, 0f3FB8AA3B;
	ex2.approx.f32 	%f261, %f260;
	mul.f32 	%f262, %f261, 0f00000000;
	fma.rn.f32 	%f263, %f254, %f258, %f262;
	st.global.f32 	[%rd63], %f255;
	st.global.f32 	[%rd64], %f263;
	add.s32 	%r355, %r355, 2;
$L__BB0_118:
	and.b32  	%r159, %r115, 1;
	setp.eq.b32 	%p19, %r159, 1;
	not.pred 	%p20, %p19;
	@%p20 bra 	$L__BB0_120;
	mad.lo.s32 	%r160, %r355, %r117, %r7;
	mul.wide.s32 	%rd65, %r160, 4;
	add.s64 	%rd66, %rd6, %rd65;
	ld.global.f32 	%f264, [%rd66];
	add.s64 	%rd67, %rd5, %rd65;
	ld.global.f32 	%f265, [%rd67];
	max.f32 	%f266, %f264, 0fFF800000;
	sub.f32 	%f267, %f264, %f266;
	mul.f32 	%f268, %f267, 0f3FB8AA3B;
	ex2.approx.f32 	%f269, %f268;
	mov.f32 	%f270, 0fFF800000;
	sub.f32 	%f271, %f270, %f266;
	mul.f32 	%f272, %f271, 0f3FB8AA3B;
	ex2.approx.f32 	%f273, %f272;
	mul.f32 	%f274, %f273, 0f00000000;
	fma.rn.f32 	%f275, %f265, %f269, %f274;
	st.global.f32 	[%rd66], %f266;
	st.global.f32 	[%rd67], %f275;
$L__BB0_120:
	ld.param.u32 	%r312, [_Z14forward_kernelPKfS0_S0_iiiiiifPfS1_S1__param_5];
	bar.sync 	0;
	add.s32 	%r313, %r313, 1;
	setp.ne.s32 	%p86, %r313, %r312;
	@%p86 bra 	$L__BB0_2;
$L__BB0_121:
	ret;

}


// ===== COMPILED SASS (sm_100) =====

	.target	sm_100

	.elftype	@"ET_EXEC"


//--------------------- .note.nv.tkinfo           --------------------------
	.section	.note.nv.tkinfo,"",@"SHT_NOTE"
	.sectionflags	@"SHF_NOTE_NV_TKINFO"
	.tkinfo
        /*0018*/ 	.word	0x00000002
        /*0030*/ 	.string	""
        /*0030*/ 	.string	"ptxas"
        /*0030*/ 	.string	"Cuda compilation tools, release 13.0, V13.0.88"
        /*0030*/ 	.string	"Build cuda_13.0.r13.0/compiler.36424714_0"
        /*0030*/ 	.string	"-arch sm_100 -m 64 "



//--------------------- .note.nv.cuinfo           --------------------------
	.section	.note.nv.cuinfo,"",@"SHT_NOTE"
	.sectionflags	@"SHF_NOTE_NV_CUINFO"
        /*0018*/ 	.short	0x0002
        /*001a*/ 	.short	0x0064
        /*001c*/ 	.short	0x0082
	.zero		2


//--------------------- .nv.info                  --------------------------
	.section	.nv.info,"",@"SHT_CUDA_INFO"
	.align	4


	//----- nvinfo : EIATTR_REGCOUNT
	.align		4
        /*0000*/ 	.byte	0x04, 0x2f
        /*0002*/ 	.short	(.L_1 - .L_0)
	.align		4
.L_0:
        /*0004*/ 	.word	index@(_Z14forward_kernelPKfS0_S0_iiiiiifPfS1_S1_)
        /*0008*/ 	.word	0x00000020


	//----- nvinfo : EIATTR_FRAME_SIZE
	.align		4
.L_1:
        /*000c*/ 	.byte	0x04, 0x11
        /*000e*/ 	.short	(.L_3 - .L_2)
	.align		4
.L_2:
        /*0010*/ 	.word	index@($__internal_0_$__cuda_sm20_rcp_rn_f32_slowpath)
        /*0014*/ 	.word	0x00000000


	//----- nvinfo : EIATTR_FRAME_SIZE
	.align		4
.L_3:
        /*0018*/ 	.byte	0x04, 0x11
        /*001a*/ 	.short	(.L_5 - .L_4)
	.align		4
.L_4:
        /*001c*/ 	.word	index@(_Z14forward_kernelPKfS0_S0_iiiiiifPfS1_S1_)
        /*0020*/ 	.word	0x00000000


	//----- nvinfo : EIATTR_MIN_STACK_SIZE
	.align		4
.L_5:
        /*0024*/ 	.byte	0x04, 0x12
        /*0026*/ 	.short	(.L_7 - .L_6)
	.align		4
.L_6:
        /*0028*/ 	.word	index@(_Z14forward_kernelPKfS0_S0_iiiiiifPfS1_S1_)
        /*002c*/ 	.word	0x00000000
.L_7:


//--------------------- .nv.compat                --------------------------
	.section	.nv.compat,"",@"SHT_CUDA_COMPAT_INFO"
	.align	4
        /*0000*/ 	.byte	0x02, 0x09, 0x00, 0x00, 0x02, 0x02, 0x01, 0x00, 0x02, 0x05, 0x05, 0x00, 0x03, 0x07, 0x01, 0x01
        /*0010*/ 	.byte	0x02, 0x03, 0x00, 0x00, 0x02, 0x06, 0x01, 0x00, 0x04, 0x0b, 0x08, 0x00, 0x01, 0x00, 0x00, 0x00
        /*0020*/ 	.byte	0x00, 0x00, 0x00, 0x00


//--------------------- .nv.info._Z14forward_kernelPKfS0_S0_iiiiiifPfS1_S1_ --------------------------
	.section	.nv.info._Z14forward_kernelPKfS0_S0_iiiiiifPfS1_S1_,"",@"SHT_CUDA_INFO"
	.sectionflags	@""
	.align	4


	//----- nvinfo : EIATTR_CUDA_API_VERSION
	.align		4
        /*0000*/ 	.byte	0x04, 0x37
        /*0002*/ 	.short	(.L_9 - .L_8)
.L_8:
        /*0004*/ 	.word	0x00000082


	//----- nvinfo : EIATTR_KPARAM_INFO
	.align		4
.L_9:
        /*0008*/ 	.byte	0x04, 0x17
        /*000a*/ 	.short	(.L_11 - .L_10)
.L_10:
        /*000c*/ 	.word	0x00000000
        /*0010*/ 	.short	0x000c
        /*0012*/ 	.short	0x0048
        /*0014*/ 	.byte	0x00, 0xf5, 0x21, 0x00


	//----- nvinfo : EIATTR_KPARAM_INFO
	.align		4
.L_11:
        /*0018*/ 	.byte	0x04, 0x17
        /*001a*/ 	.short	(.L_13 - .L_12)
.L_12:
        /*001c*/ 	.word	0x00000000
        /*0020*/ 	.short	0x000b
        /*0022*/ 	.short	0x0040
        /*0024*/ 	.byte	0x00, 0xf5, 0x21, 0x00


	//----- nvinfo : EIATTR_KPARAM_INFO
	.align		4
.L_13:
        /*0028*/ 	.byte	0x04, 0x17
        /*002a*/ 	.short	(.L_15 - .L_14)
.L_14:
        /*002c*/ 	.word	0x00000000
        /*0030*/ 	.short	0x000a
        /*0032*/ 	.short	0x0038
        /*0034*/ 	.byte	0x00, 0xf5, 0x21, 0x00


	//----- nvinfo : EIATTR_KPARAM_INFO
	.align		4
.L_15:
        /*0038*/ 	.byte	0x04, 0x17
        /*003a*/ 	.short	(.L_17 - .L_16)
.L_16:
        /*003c*/ 	.word	0x00000000
        /*0040*/ 	.short	0x0009
        /*0042*/ 	.short	0x0030
        /*0044*/ 	.byte	0x00, 0xf0, 0x11, 0x00


	//----- nvinfo : EIATTR_KPARAM_INFO
	.align		4
.L_17:
        /*0048*/ 	.byte	0x04, 0x17
        /*004a*/ 	.short	(.L_19 - .L_18)
.L_18:
        /*004c*/ 	.word	0x00000000
        /*0050*/ 	.short	0x0008
        /*0052*/ 	.short	0x002c
        /*0054*/ 	.byte	0x00, 0xf0, 0x11, 0x00


	//----- nvinfo : EIATTR_KPARAM_INFO
	.align		4
.L_19:
        /*0058*/ 	.byte	0x04, 0x17
        /*005a*/ 	.short	(.L_21 - .L_20)
.L_20:
        /*005c*/ 	.word	0x00000000
        /*0060*/ 	.short	0x0007
        /*0062*/ 	.short	0x0028
        /*0064*/ 	.byte	0x00, 0xf0, 0x11, 0x00


	//----- nvinfo : EIATTR_KPARAM_INFO
	.align		4
.L_21:
        /*0068*/ 	.byte	0x04, 0x17
        /*006a*/ 	.short	(.L_23 - .L_22)
.L_22:
        /*006c*/ 	.word	0x00000000
        /*0070*/ 	.short	0x0006
        /*0072*/ 	.short	0x0024
        /*0074*/ 	.byte	0x00, 0xf0, 0x11, 0x00


	//----- nvinfo : EIATTR_KPARAM_INFO
	.align		4
.L_23:
        /*0078*/ 	.byte	0x04, 0x17
        /*007a*/ 	.short	(.L_25 - .L_24)
.L_24:
        /*007c*/ 	.word	0x00000000
        /*0080*/ 	.short	0x0005
        /*0082*/ 	.short	0x0020
        /*0084*/ 	.byte	0x00, 0xf0, 0x11, 0x00


	//----- nvinfo : EIATTR_KPARAM_INFO
	.align		4
.L_25:
        /*0088*/ 	.byte	0x04, 0x17
        /*008a*/ 	.short	(.L_27 - .L_26)
.L_26:
        /*008c*/ 	.word	0x00000000
        /*0090*/ 	.short	0x0004
        /*0092*/ 	.short	0x001c
        /*0094*/ 	.byte	0x00, 0xf0, 0x11, 0x00


	//----- nvinfo : EIATTR_KPARAM_INFO
	.align		4
.L_27:
        /*0098*/ 	.byte	0x04, 0x17
        /*009a*/ 	.short	(.L_29 - .L_28)
.L_28:
        /*009c*/ 	.word	0x00000000
        /*00a0*/ 	.short	0x0003
        /*00a2*/ 	.short	0x0018
        /*00a4*/ 	.byte	0x00, 0xf0, 0x11, 0x00


	//----- nvinfo : EIATTR_KPARAM_INFO
	.align		4
.L_29:
        /*00a8*/ 	.byte	0x04, 0x17
        /*00aa*/ 	.short	(.L_31 - .L_30)
.L_30:
        /*00ac*/ 	.word	0x00000000
        /*00b0*/ 	.short	0x0002
        /*00b2*/ 	.short	0x0010
        /*00b4*/ 	.byte	0x00, 0xf5, 0x21, 0x00


	//----- nvinfo : EIATTR_KPARAM_INFO
	.align		4
.L_31:
        /*00b8*/ 	.byte	0x04, 0x17
        /*00ba*/ 	.short	(.L_33 - .L_32)
.L_32:
        /*00bc*/ 	.word	0x00000000
        /*00c0*/ 	.short	0x0001
        /*00c2*/ 	.short	0x0008
        /*00c4*/ 	.byte	0x00, 0xf5, 0x21, 0x00


	//----- nvinfo : EIATTR_KPARAM_INFO
	.align		4
.L_33:
        /*00c8*/ 	.byte	0x04, 0x17
        /*00ca*/ 	.short	(.L_35 - .L_34)
.L_34:
        /*00cc*/ 	.word	0x00000000
        /*00d0*/ 	.short	0x0000
        /*00d2*/ 	.short	0x0000
        /*00d4*/ 	.byte	0x00, 0xf5, 0x21, 0x00


	//----- nvinfo : EIATTR_SPARSE_MMA_MASK
	.align		4
.L_35:
        /*00d8*/ 	.byte	0x03, 0x50
        /*00da*/ 	.short	0x0000


	//----- nvinfo : EIATTR_MAXREG_COUNT
	.align		4
        /*00dc*/ 	.byte	0x03, 0x1b
        /*00de*/ 	.short	0x00ff


	//----- nvinfo : EIATTR_NUM_BARRIERS
	.align		4
        /*00e0*/ 	.byte	0x02, 0x4c
        /*00e2*/ 	.byte	0x01
	.zero		1


	//----- nvinfo : EIATTR_MERCURY_ISA_VERSION
	.align		4
        /*00e4*/ 	.byte	0x03, 0x5f
        /*00e6*/ 	.short	0x0101


	//----- nvinfo : EIATTR_VRC_CTA_INIT_COUNT
	.align		4
        /*00e8*/ 	.byte	0x02, 0x4a
	.zero		1
	.zero		1


	//----- nvinfo : EIATTR_EXIT_INSTR_OFFSETS
	.align		4
        /*00ec*/ 	.byte	0x04, 0x1c
        /*00ee*/ 	.short	(.L_37 - .L_36)


	//   ....[0]....
.L_36:
        /*00f0*/ 	.word	0x00000030


	//   ....[1]....
        /*00f4*/ 	.word	0x00005f80


	//----- nvinfo : EIATTR_CRS_STACK_SIZE
	.align		4
.L_37:
        /*00f8*/ 	.byte	0x04, 0x1e
        /*00fa*/ 	.short	(.L_39 - .L_38)
.L_38:
        /*00fc*/ 	.word	0x00000000


	//----- nvinfo : EIATTR_CBANK_PARAM_SIZE
	.align		4
.L_39:
        /*0100*/ 	.byte	0x03, 0x19
        /*0102*/ 	.short	0x0050


	//----- nvinfo : EIATTR_PARAM_CBANK
	.align		4
        /*0104*/ 	.byte	0x04, 0x0a
        /*0106*/ 	.short	(.L_41 - .L_40)
	.align		4
.L_40:
        /*0108*/ 	.word	index@(.nv.constant0._Z14forward_kernelPKfS0_S0_iiiiiifPfS1_S1_)
        /*010c*/ 	.short	0x0380
        /*010e*/ 	.short	0x0050


	//----- nvinfo : EIATTR_SW_WAR
	.align		4
.L_41:
        /*0110*/ 	.byte	0x04, 0x36
        /*0112*/ 	.short	(.L_43 - .L_42)
.L_42:
        /*0114*/ 	.word	0x00000008
.L_43:


//--------------------- .nv.callgraph             --------------------------
	.section	.nv.callgraph,"",@"SHT_CUDA_CALLGRAPH"
	.align	4
	.sectionentsize	8
	.align		4
        /*0000*/ 	.word	0x00000000
	.align		4
        /*0004*/ 	.word	0xffffffff
	.align		4
        /*0008*/ 	.word	0x00000000
	.align		4
        /*000c*/ 	.word	0xfffffffe
	.align		4
        /*0010*/ 	.word	0x00000000
	.align		4
        /*0014*/ 	.word	0xfffffffd
	.align		4
        /*0018*/ 	.word	0x00000000
	.align		4
        /*001c*/ 	.word	0xfffffffc


//--------------------- .text._Z14forward_kernelPKfS0_S0_iiiiiifPfS1_S1_ --------------------------
	.section	.text._Z14forward_kernelPKfS0_S0_iiiiiifPfS1_S1_,"ax",@progbits
	.align	128
        .global         _Z14forward_kernelPKfS0_S0_iiiiiifPfS1_S1_
        .type           _Z14forward_kernelPKfS0_S0_iiiiiifPfS1_S1_,@function
        .size           _Z14forward_kernelPKfS0_S0_iiiiiifPfS1_S1_,(.L_x_61 - _Z14forward_kernelPKfS0_S0_iiiiiifPfS1_S1_)
        .other          _Z14forward_kernelPKfS0_S0_iiiiiifPfS1_S1_,@"STO_CUDA_ENTRY STV_DEFAULT"
_Z14forward_kernelPKfS0_S0_iiiiiifPfS1_S1_:
.text._Z14forward_kernelPKfS0_S0_iiiiiifPfS1_S1_:
[----:B------:R-:W-:Y:S08]  /*0000*/  LDC R1, c[0x0][0x37c] ;  /* 0x0000df00ff017b82 */ /* 0x000ff00000000800 */
[----:B------:R-:W0:Y:S02]  /*0010*/  LDC R0, c[0x0][0x3a0] ;  /* 0x0000e800ff007b82 */ /* 0x000e240000000800 */
[----:B0-----:R-:W-:-:S13]  /*0020*/  ISETP.GE.AND P0, PT, R0, 0x1, PT ;  /* 0x000000010000780c */ /* 0x001fda0003f06270 */
[----:B------:R-:W-:Y:S05]  /*0030*/  @!P0 EXIT ;  /* 0x000000000000894d */ /* 0x000fea0003800000 */
[----:B------:R-:W0:Y:S01]  /*0040*/  S2R R3, SR_TID.X ;  /* 0x0000000000037919 */ /* 0x000e220000002100 */
[----:B------:R-:W1:Y:S01]  /*0050*/  S2UR UR4, SR_CTAID.Y ;  /* 0x00000000000479c3 */ /* 0x000e620000002600 */
[----:B------:R-:W2:Y:S01]  /*0060*/  LDCU UR11, c[0x0][0x3a8] ;  /* 0x00007500ff0b77ac */ /* 0x000ea20008000800 */
[----:B------:R-:W1:Y:S06]  /*0070*/  LDCU UR12, c[0x0][0x398] ;  /* 0x00007300ff0c77ac */ /* 0x000e6c0008000800 */
[----:B------:R-:W3:Y:S01]  /*0080*/  S2UR UR8, SR_CTAID.X ;  /* 0x00000000000879c3 */ /* 0x000ee20000002500 */
[----:B------:R-:W3:Y:S01]  /*0090*/  LDCU UR5, c[0x0][0x374] ;  /* 0x00006e80ff0577ac */ /* 0x000ee20008000800 */
[----:B------:R-:W4:Y:S06]  /*00a0*/  LDCU UR13, c[0x0][0x39c] ;  /* 0x00007380ff0d77ac */ /* 0x000f2c0008000800 */
[----:B------:R-:W5:Y:S01]  /*00b0*/  S2UR UR7, SR_CgaCtaId ;  /* 0x00000000000779c3 */ /* 0x000f620000008800 */
[----:B------:R-:W5:Y:S01]  /*00c0*/  LDCU UR16, c[0x0][0x3b0] ;  /* 0x00007600ff1077ac */ /* 0x000f620008000800 */
[----:B--2---:R-:W-:-:S02]  /*00d0*/  MOV R5, UR11 ;  /* 0x0000000b00057c02 */ /* 0x004fc40008000f00 */
[----:B------:R-:W-:Y:S01]  /*00e0*/  MOV R7, UR11 ;  /* 0x0000000b00077c02 */ /* 0x000fe20008000f00 */
[----:B------:R-:W-:Y:S01]  /*00f0*/  UMOV UR6, 0x400 ;  /* 0x0000040000067882 */ /* 0x000fe20000000000 */
[----:B------:R-:W-:Y:S02]  /*0100*/  ULOP3.LUT UR20, UR11, 0x7, URZ, 0xc0, !UPT ;  /* 0x000000070b147892 */ /* 0x000fe4000f8ec0ff */
[----:B-1----:R-:W-:Y:S02]  /*0110*/  UIMAD UR4, UR4, UR12, URZ ;  /* 0x0000000c040472a4 */ /* 0x002fe4000f8e02ff */
[----:B------:R-:W-:Y:S02]  /*0120*/  ULOP3.LUT UR19, UR11, 0x3, URZ, 0xc0, !UPT ;  /* 0x000000030b137892 */ /* 0x000fe4000f8ec0ff */
[----:B------:R-:W-:Y:S01]  /*0130*/  UIADD3 UR21, UPT, UPT, UR11, -0x1, URZ ;  /* 0xffffffff0b157890 */ /* 0x000fe2000fffe0ff */
[----:B0-----:R-:W-:Y:S01]  /*0140*/  SHF.L.U32 R0, R3, 0x2, RZ ;  /* 0x0000000203007819 */ /* 0x001fe200000006ff */
[----:B---3--:R-:W-:-:S02]  /*0150*/  UIMAD UR5, UR5, UR8, URZ ;  /* 0x00000008050572a4 */ /* 0x008fc4000f8e02ff */
[----:B----4-:R-:W-:Y:S01]  /*0160*/  UIMAD UR17, UR11, UR13, URZ ;  /* 0x0000000d0b1172a4 */ /* 0x010fe2000f8e02ff */
[-C--:B------:R-:W-:Y:S01]  /*0170*/  LEA R2, R5, R0.reuse, 0x2 ;  /* 0x0000000005027211 */ /* 0x080fe200078e10ff */
[----:B------:R-:W-:Y:S01]  /*0180*/  UIMAD UR4, UR5, UR12, UR4 ;  /* 0x0000000c050472a4 */ /* 0x000fe2000f8e0204 */
[----:B------:R-:W-:Y:S01]  /*0190*/  LEA R0, R7, R0, 0x3 ;  /* 0x0000000007007211 */ /* 0x000fe200078e18ff */
[----:B------:R-:W-:Y:S02]  /*01a0*/  ULOP3.LUT UR24, UR13, 0x7, URZ, 0xc0, !UPT ;  /* 0x000000070d187892 */ /* 0x000fe4000f8ec0ff */
[----:B------:R-:W-:Y:S01]  /*01b0*/  MOV R7, UR13 ;  /* 0x0000000d00077c02 */ /* 0x000fe20008000f00 */
[----:B-----5:R-:W-:Y:S01]  /*01c0*/  ULEA UR6, UR7, UR6, 0x18 ;  /* 0x0000000607067291 */ /* 0x020fe2000f8ec0ff */
[----:B------:R-:W-:Y:S01]  /*01d0*/  MOV R5, UR13 ;  /* 0x0000000d00057c02 */ /* 0x000fe20008000f00 */
[----:B------:R-:W-:Y:S01]  /*01e0*/  ULOP3.LUT UR8, UR11, 0x7ffffff8, URZ, 0xc0, !UPT ;  /* 0x7ffffff80b087892 */ /* 0x000fe2000f8ec0ff */
[----:B------:R-:W-:Y:S01]  /*01f0*/  IADD3 R4, PT, PT, R3, UR4, RZ ;  /* 0x0000000403047c10 */ /* 0x000fe2000fffe0ff */
[----:B------:R-:W-:-:S02]  /*0200*/  ULEA UR28, UR17, UR6, 0x2 ;  /* 0x00000006111c7291 */ /* 0x000fc4000f8e10ff */
[----:B------:R-:W-:Y:S01]  /*0210*/  IMAD R6, R0, R7, UR6 ;  /* 0x0000000600067e24 */ /* 0x000fe2000f8e0207 */
[----:B------:R-:W-:Y:S01]  /*0220*/  MOV R7, UR4 ;  /* 0x0000000400077c02 */ /* 0x000fe20008000f00 */
[----:B------:R-:W-:Y:S01]  /*0230*/  IMAD R5, R2, R5, UR6 ;  /* 0x0000000602057e24 */ /* 0x000fe2000f8e0205 */
[----:B------:R-:W-:Y:S01]  /*0240*/  ULEA UR29, UR17, UR28, 0x2 ;  /* 0x0000001c111d7291 */ /* 0x000fe2000f8e10ff */
[----:B------:R-:W-:Y:S02]  /*0250*/  IMAD R0, R3, UR13, RZ ;  /* 0x0000000d03007c24 */ /* 0x000fe4000f8e02ff */
[----:B------:R-:W-:Y:S01]  /*0260*/  FMUL R2, RZ, UR16 ;  /* 0x00000010ff027c20 */ /* 0x000fe20008400000 */
[----:B------:R-:W-:Y:S01]  /*0270*/  IADD3 R6, PT, PT, R6, 0x10, RZ ;  /* 0x0000001006067810 */ /* 0x000fe20007ffe0ff */
[----:B------:R-:W0:Y:S01]  /*0280*/  LDCU.64 UR14, c[0x0][0x358] ;  /* 0x00006b00ff0e77ac */ /* 0x000e220008000a00 */
[----:B------:R-:W-:Y:S01]  /*0290*/  IADD3 R5, PT, PT, R5, 0x10, RZ ;  /* 0x0000001005057810 */ /* 0x000fe20007ffe0ff */
[----:B------:R-:W-:Y:S01]  /*02a0*/  IMAD R7, R7, UR13, R0 ;  /* 0x0000000d07077c24 */ /* 0x000fe2000f8e0200 */
[----:B------:R-:W-:-:S02]  /*02b0*/  UIADD3 UR25, UPT, UPT, UR13, -0x1, URZ ;  /* 0xffffffff0d197890 */ /* 0x000fc4000fffe0ff */
[----:B------:R-:W-:Y:S02]  /*02c0*/  ULOP3.LUT UR23, UR13, 0x3, URZ, 0xc0, !UPT ;  /* 0x000000030d177892 */ /* 0x000fe4000f8ec0ff */
[----:B------:R-:W-:Y:S02]  /*02d0*/  ULOP3.LUT UR22, UR13, 0xf, URZ, 0xc0, !UPT ;  /* 0x0000000f0d167892 */ /* 0x000fe4000f8ec0ff */
[----:B------:R-:W-:Y:S02]  /*02e0*/  ULOP3.LUT UR9, UR13, 0x7ffffff8, URZ, 0xc0, !UPT ;  /* 0x7ffffff80d097892 */ /* 0x000fe4000f8ec0ff */
[----:B------:R-:W-:Y:S02]  /*02f0*/  ULOP3.LUT UR18, UR13, 0x1, URZ, 0xc0, !UPT ;  /* 0x000000010d127892 */ /* 0x000fe4000f8ec0ff */
[----:B------:R-:W-:Y:S02]  /*0300*/  ULOP3.LUT UR11, UR11, 0x1, URZ, 0xc0, !UPT ;  /* 0x000000010b0b7892 */ /* 0x000fe4000f8ec0ff */
[----:B------:R-:W-:-:S02]  /*0310*/  ULOP3.LUT UR10, UR13, 0x7ffffff0, URZ, 0xc0, !UPT ;  /* 0x7ffffff00d0a7892 */ /* 0x000fc4000f8ec0ff */
[----:B------:R-:W-:Y:S02]  /*0320*/  UIADD3 UR27, UPT, UPT, UR24, -0x1, URZ ;  /* 0xffffffff181b7890 */ /* 0x000fe4000fffe0ff */
[----:B------:R-:W-:Y:S02]  /*0330*/  UIADD3 UR26, UPT, UPT, UR20, -0x1, URZ ;  /* 0xffffffff141a7890 */ /* 0x000fe4000fffe0ff */
[----:B------:R-:W-:Y:S02]  /*0340*/  UIADD3 UR30, UPT, UPT, UR19, -0x1, URZ ;  /* 0xffffffff131e7890 */ /* 0x000fe4000fffe0ff */
[----:B------:R-:W-:Y:S01]  /*0350*/  ULEA UR31, UR17, UR29, 0x2 ;  /* 0x0000001d111f7291 */ /* 0x000fe2000f8e10ff */
[----:B0-----:R-:W-:-:S11]  /*0360*/  UMOV UR4, URZ ;  /* 0x000000ff00047c82 */ /* 0x001fd60008000000 */
.L_x_55:
[----:B0-----:R-:W0:Y:S02]  /*0370*/  LDCU UR6, c[0x0][0x39c] ;  /* 0x00007380ff0677ac */ /* 0x001e240008000800 */
[----:B0-----:R-:W-:-:S09]  /*0380*/  UISETP.GE.AND UP0, UPT, UR6, 0x1, UPT ;  /* 0x000000010600788c */ /* 0x001fd2000bf06270 */
[----:B-1234-:R-:W-:Y:S05]  /*0390*/  BRA.U !UP0, `(.L_x_0) ;  /* 0x0000000508d87547 */ /* 0x01efea000b800000 */
[----:B------:R-:W-:Y:S01]  /*03a0*/  UISETP.GE.U32.AND UP1, UPT, UR25, 0x7, UPT ;  /* 0x000000071900788c */ /* 0x000fe2000bf26070 */
[----:B------:R-:W-:Y:S01]  /*03b0*/  MOV R12, UR4 ;  /* 0x00000004000c7c02 */ /* 0x000fe20008000f00 */
[----:B------:R-:W-:-:S04]  /*03c0*/  UMOV UR5, URZ ;  /* 0x000000ff00057c82 */ /* 0x000fc80008000000 */
[----:B------:R-:W-:-:S03]  /*03d0*/  IMAD R12, R12, UR17, R7 ;  /* 0x000000110c0c7c24 */ /* 0x000fc6000f8e0207 */
[----:B------:R-:W-:Y:S05]  /*03e0*/  BRA.U !UP1, `(.L_x_1) ;  /* 0x0000000109c07547 */ /* 0x000fea000b800000 */
[----:B------:R-:W-:Y:S01]  /*03f0*/  ULOP3.LUT UR9, UR6, 0x7ffffff8, URZ, 0xc0, !UPT ;  /* 0x7ffffff806097892 */ /* 0x000fe2000f8ec0ff */
[----:B------:R-:W-:Y:S02]  /*0400*/  MOV R14, R6 ;  /* 0x00000006000e7202 */ /* 0x000fe40000000f00 */
[----:B------:R-:W-:Y:S01]  /*0410*/  MOV R13, R5 ;  /* 0x00000005000d7202 */ /* 0x000fe20000000f00 */
[----:B------:R-:W-:Y:S01]  /*0420*/  UIADD3 UR5, UPT, UPT, -UR9, URZ, URZ ;  /* 0x000000ff09057290 */ /* 0x000fe2000fffe1ff */
[----:B------:R-:W-:-:S11]  /*0430*/  MOV R15, R12 ;  /* 0x0000000c000f7202 */ /* 0x000fd60000000f00 */
.L_x_2:
[----:B------:R-:W0:Y:S08]  /*0440*/  LDC.64 R10, c[0x0][0x388] ;  /* 0x0000e200ff0a7b82 */ /* 0x000e300000000a00 */
[----:B------:R-:W1:Y:S01]  /*0450*/  LDC.64 R8, c[0x0][0x390] ;  /* 0x0000e400ff087b82 */ /* 0x000e620000000a00 */
[----:B0-----:R-:W-:-:S05]  /*0460*/  IMAD.WIDE R10, R15, 0x4, R10 ;  /* 0x000000040f0a7825 */ /* 0x001fca00078e020a */
[----:B------:R-:W2:Y:S01]  /*0470*/  LDG.E R28, desc[UR14][R10.64] ;  /* 0x0000000e0a1c7981 */ /* 0x000ea2000c1e1900 */
[----:B-1----:R-:W-:-:S03]  /*0480*/  IMAD.WIDE R8, R15, 0x4, R8 ;  /* 0x000000040f087825 */ /* 0x002fc600078e0208 */
[----:B------:R-:W3:Y:S04]  /*0490*/  LDG.E R16, desc[UR14][R10.64+0x4] ;  /* 0x0000040e0a107981 */ /* 0x000ee8000c1e1900 */
[----:B------:R-:W4:Y:S04]  /*04a0*/  LDG.E R19, desc[UR14][R8.64] ;  /* 0x0000000e08137981 */ /* 0x000f28000c1e1900 */
[----:B------:R-:W5:Y:S04]  /*04b0*/  LDG.E R17, desc[UR14][R8.64+0x4] ;  /* 0x0000040e08117981 */ /* 0x000f68000c1e1900 */
        /* <DEDUP_REMOVED lines=11> */
[----:B--2---:R-:W-:Y:S04]  /*0570*/  STS [R13+-0x10], R28 ;  /* 0xfffff01c0d007388 */ /* 0x004fe80000000800 */
[----:B----4-:R0:W-:Y:S04]  /*0580*/  STS [R14+-0x10], R19 ;  /* 0xfffff0130e007388 */ /* 0x0101e80000000800 */
[----:B0-----:R-:W2:Y:S01]  /*0590*/  LDG.E R19, desc[UR14][R8.64+0x1c] ;  /* 0x00001c0e08137981 */ /* 0x001ea2000c1e1900 */
[----:B------:R-:W-:-:S03]  /*05a0*/  UIADD3 UR5, UPT, UPT, UR5, 0x8, URZ ;  /* 0x0000000805057890 */ /* 0x000fc6000fffe0ff */
[----:B---3--:R-:W-:Y:S01]  /*05b0*/  STS [R13+-0xc], R16 ;  /* 0xfffff4100d007388 */ /* 0x008fe20000000800 */
[----:B------:R-:W-:-:S03]  /*05c0*/  UISETP.NE.AND UP1, UPT, UR5, URZ, UPT ;  /* 0x000000ff0500728c */ /* 0x000fc6000bf25270 */
[----:B-----5:R-:W-:Y:S04]  /*05d0*/  STS [R14+-0xc], R17 ;  /* 0xfffff4110e007388 */ /* 0x020fe80000000800 */
[----:B------:R-:W-:Y:S04]  /*05e0*/  STS [R13+-0x8], R24 ;  /* 0xfffff8180d007388 */ /* 0x000fe80000000800 */
[----:B------:R-:W-:Y:S04]  /*05f0*/  STS [R14+-0x8], R21 ;  /* 0xfffff8150e007388 */ /* 0x000fe80000000800 */
[----:B------:R-:W-:Y:S04]  /*0600*/  STS [R13+-0x4], R26 ;  /* 0xfffffc1a0d007388 */ /* 0x000fe80000000800 */
[----:B------:R-:W-:Y:S04]  /*0610*/  STS [R14+-0x4], R23 ;  /* 0xfffffc170e007388 */ /* 0x000fe80000000800 */
[----:B------:R-:W-:Y:S04]  /*0620*/  STS [R13], R22 ;  /* 0x000000160d007388 */ /* 0x000fe80000000800 */
[----:B------:R-:W-:Y:S04]  /*0630*/  STS [R14], R25 ;  /* 0x000000190e007388 */ /* 0x000fe80000000800 */
[----:B------:R-:W-:Y:S04]  /*0640*/  STS [R13+0x4], R20 ;  /* 0x000004140d007388 */ /* 0x000fe80000000800 */
[----:B------:R-:W-:Y:S04]  /*0650*/  STS [R14+0x4], R27 ;  /* 0x0000041b0e007388 */ /* 0x000fe80000000800 */
[----:B------:R-:W-:Y:S01]  /*0660*/  STS [R13+0x8], R18 ;  /* 0x000008120d007388 */ /* 0x000fe20000000800 */
[----:B------:R-:W-:-:S03]  /*0670*/  IADD3 R15, PT, PT, R15, 0x8, RZ ;  /* 0x000000080f0f7810 */ /* 0x000fc60007ffe0ff */
[----:B------:R-:W-:Y:S04]  /*0680*/  STS [R14+0x8], R29 ;  /* 0x0000081d0e007388 */ /* 0x000fe80000000800 */
[----:B------:R0:W-:Y:S02]  /*0690*/  STS [R13+0xc], R10 ;  /* 0x00000c0a0d007388 */ /* 0x0001e40000000800 */
[----:B0-----:R-:W-:Y:S02]  /*06a0*/  IADD3 R13, PT, PT, R13, 0x20, RZ ;  /* 0x000000200d0d7810 */ /* 0x001fe40007ffe0ff */
[----:B--2---:R0:W-:Y:S02]  /*06b0*/  STS [R14+0xc], R19 ;  /* 0x00000c130e007388 */ /* 0x0041e40000000800 */
[----:B0-----:R-:W-:Y:S01]  /*06c0*/  IADD3 R14, PT, PT, R14, 0x20, RZ ;  /* 0x000000200e0e7810 */ /* 0x001fe20007ffe0ff */
[----:B------:R-:W-:Y:S06]  /*06d0*/  BRA.U UP1, `(.L_x_2) ;  /* 0xfffffffd01587547 */ /* 0x000fec000b83ffff */
[----:B------:R-:W-:-:S05]  /*06e0*/  UMOV UR5, UR9 ;  /* 0x0000000900057c82 */ /* 0x000fca0008000000 */
.L_x_1:
[----:B------:R-:W-:-:S09]  /*06f0*/  UISETP.NE.AND UP1, UPT, UR24, URZ, UPT ;  /* 0x000000ff1800728c */ /* 0x000fd2000bf25270 */
[----:B------:R-:W-:Y:S05]  /*0700*/  BRA.U !UP1, `(.L_x_0) ;  /* 0x0000000109fc7547 */ /* 0x000fea000b800000 */
[----:B------:R-:W-:Y:S02]  /*0710*/  UISETP.GE.U32.AND UP1, UPT, UR27, 0x3, UPT ;  /* 0x000000031b00788c */ /* 0x000fe4000bf26070 */
[----:B------:R-:W-:-:S07]  /*0720*/  UISETP.NE.AND UP2, UPT, UR23, URZ, UPT ;  /* 0x000000ff1700728c */ /* 0x000fce000bf45270 */
[----:B------:R-:W-:Y:S05]  /*0730*/  BRA.U !UP1, `(.L_x_3) ;  /* 0x0000000109647547 */ /* 0x000fea000b800000 */
[----:B------:R-:W0:Y:S01]  /*0740*/  LDC.64 R8, c[0x0][0x388] ;  /* 0x0000e200ff087b82 */ /* 0x000e220000000a00 */
[----:B------:R-:W-:-:S07]  /*0750*/  IADD3 R13, PT, PT, R12, UR5, RZ ;  /* 0x000000050c0d7c10 */ /* 0x000fce000fffe0ff */
[----:B------:R-:W1:Y:S01]  /*0760*/  LDC.64 R10, c[0x0][0x390] ;  /* 0x0000e400ff0a7b82 */ /* 0x000e620000000a00 */
[----:B0-----:R-:W-:-:S05]  /*0770*/  IMAD.WIDE R8, R13, 0x4, R8 ;  /* 0x000000040d087825 */ /* 0x001fca00078e0208 */
[----:B------:R-:W2:Y:S01]  /*0780*/  LDG.E R17, desc[UR14][R8.64+0x4] ;  /* 0x0000040e08117981 */ /* 0x000ea2000c1e1900 */
[----:B-1----:R-:W-:-:S03]  /*0790*/  IMAD.WIDE R10, R13, 0x4, R10 ;  /* 0x000000040d0a7825 */ /* 0x002fc600078e020a */
[----:B------:R-:W3:Y:S04]  /*07a0*/  LDG.E R21, desc[UR14][R8.64+0x8] ;  /* 0x0000080e08157981 */ /* 0x000ee8000c1e1900 */
[----:B------:R-:W4:Y:S04]  /*07b0*/  LDG.E R13, desc[UR14][R8.64] ;  /* 0x0000000e080d7981 */ /* 0x000f28000c1e1900 */
[----:B------:R-:W5:Y:S04]  /*07c0*/  LDG.E R15, desc[UR14][R10.64] ;  /* 0x0000000e0a0f7981 */ /* 0x000f68000c1e1900 */
[----:B------:R-:W3:Y:S04]  /*07d0*/  LDG.E R19, desc[UR14][R10.64+0x4] ;  /* 0x0000040e0a137981 */ /* 0x000ee8000c1e1900 */
[----:B------:R-:W3:Y:S04]  /*07e0*/  LDG.E R23, desc[UR14][R10.64+0x8] ;  /* 0x0000080e0a177981 */ /* 0x000ee8000c1e1900 */
[----:B------:R-:W3:Y:S04]  /*07f0*/  LDG.E R25, desc[UR14][R8.64+0xc] ;  /* 0x00000c0e08197981 */ /* 0x000ee8000c1e1900 */
[----:B------:R-:W3:Y:S01]  /*0800*/  LDG.E R27, desc[UR14][R10.64+0xc] ;  /* 0x00000c0e0a1b7981 */ /* 0x000ee2000c1e1900 */
[----:B------:R-:W-:-:S04]  /*0810*/  IADD3 R14, PT, PT, R0, UR5, RZ ;  /* 0x00000005000e7c10 */ /* 0x000fc8000fffe0ff */
[C---:B------:R-:W-:Y:S02]  /*0820*/  LEA R16, R14.reuse, UR28, 0x2 ;  /* 0x0000001c0e107c11 */ /* 0x040fe4000f8e10ff */
[----:B------:R-:W-:Y:S01]  /*0830*/  LEA R14, R14, UR29, 0x2 ;  /* 0x0000001d0e0e7c11 */ /* 0x000fe2000f8e10ff */
[----:B------:R-:W-:Y:S02]  /*0840*/  UIADD3 UR5, UPT, UPT, UR5, 0x4, URZ ;  /* 0x0000000405057890 */ /* 0x000fe4000fffe0ff */
[----:B----4-:R0:W-:Y:S04]  /*0850*/  STS [R16], R13 ;  /* 0x0000000d10007388 */ /* 0x0101e80000000800 */
[----:B-----5:R0:W-:Y:S04]  /*0860*/  STS [R14], R15 ;  /* 0x0000000f0e007388 */ /* 0x0201e80000000800 */
[----:B--2---:R0:W-:Y:S04]  /*0870*/  STS [R16+0x4], R17 ;  /* 0x0000041110007388 */ /* 0x0041e80000000800 */
[----:B---3--:R0:W-:Y:S04]  /*0880*/  STS [R14+0x4], R19 ;  /* 0x000004130e007388 */ /* 0x0081e80000000800 */
[----:B------:R0:W-:Y:S04]  /*0890*/  STS [R16+0x8], R21 ;  /* 0x0000081510007388 */ /* 0x0001e80000000800 */
[----:B------:R0:W-:Y:S04]  /*08a0*/  STS [R14+0x8], R23 ;  /* 0x000008170e007388 */ /* 0x0001e80000000800 */
[----:B------:R0:W-:Y:S04]  /*08b0*/  STS [R16+0xc], R25 ;  /* 0x00000c1910007388 */ /* 0x0001e80000000800 */
[----:B------:R0:W-:Y:S02]  /*08c0*/  STS [R14+0xc], R27 ;  /* 0x00000c1b0e007388 */ /* 0x0001e40000000800 */
.L_x_3:
[----:B------:R-:W-:Y:S05]  /*08d0*/  BRA.U !UP2, `(.L_x_0) ;  /* 0x000000010a887547 */ /* 0x000fea000b800000 */
[----:B------:R-:W-:Y:S01]  /*08e0*/  ISETP.NE.AND P0, PT, RZ, UR18, PT ;  /* 0x00000012ff007c0c */ /* 0x000fe2000bf05270 */
[----:B------:R-:W-:Y:S01]  /*08f0*/  UISETP.NE.AND UP1, UPT, UR23, 0x1, UPT ;  /* 0x000000011700788c */ /* 0x000fe2000bf25270 */
[----:B------:R-:W-:Y:S01]  /*0900*/  HFMA2 R9, -RZ, RZ, 0, 2.384185791015625e-07 ;  /* 0x00000004ff097431 */ /* 0x000fe200000001ff */
[----:B------:R-:W-:-:S04]  /*0910*/  MOV R11, 0x4 ;  /* 0x00000004000b7802 */ /* 0x000fc80000000f00 */
[----:B------:R-:W-:-:S05]  /*0920*/  PLOP3.LUT P1, PT, PT, PT, UP1, 0x80, 0x8 ;  /* 0x000000000008781c */ /* 0x000fca0003f2f018 */
[----:B------:R-:W1:Y:S01]  /*0930*/  @UP1 LDCU.64 UR6, c[0x0][0x388] ;  /* 0x00007100ff0617ac */ /* 0x000e620008000a00 */
[----:B0-----:R-:W0:Y:S01]  /*0940*/  @P0 LDC.64 R16, c[0x0][0x388] ;  /* 0x0000e200ff100b82 */ /* 0x001e220000000a00 */
[----:B------:R-:W2:Y:S06]  /*0950*/  @UP1 LDCU.64 UR12, c[0x0][0x390] ;  /* 0x00007200ff0c17ac */ /* 0x000eac0008000a00 */
[----:B------:R-:W-:Y:S01]  /*0960*/  @P1 IADD3 R10, PT, PT, R12, UR5, RZ ;  /* 0x000000050c0a1c10 */ /* 0x000fe2000fffe0ff */
[----:B------:R-:W3:Y:S01]  /*0970*/  @P0 LDC.64 R14, c[0x0][0x390] ;  /* 0x0000e400ff0e0b82 */ /* 0x000ee20000000a00 */
[----:B------:R-:W-:Y:S01]  /*0980*/  @P1 IADD3 R13, PT, PT, R0, UR5, RZ ;  /* 0x00000005000d1c10 */ /* 0x000fe2000fffe0ff */
[----:B------:R-:W-:-:S06]  /*0990*/  @UP1 UIADD3 UR5, UPT, UPT, UR5, 0x2, URZ ;  /* 0x0000000205051890 */ /* 0x000fcc000fffe0ff */
[----:B------:R-:W-:Y:S01]  /*09a0*/  @P0 IADD3 R19, PT, PT, R12, UR5, RZ ;  /* 0x000000050c130c10 */ /* 0x000fe2000fffe0ff */
[----:B-1----:R-:W-:-:S04]  /*09b0*/  @P1 IMAD.WIDE R8, R10, R9, UR6 ;  /* 0x000000060a081e25 */ /* 0x002fc8000f8e0209 */
[----:B--2---:R-:W-:Y:S01]  /*09c0*/  @P1 IMAD.WIDE R10, R10, R11, UR12 ;  /* 0x0000000c0a0a1e25 */ /* 0x004fe2000f8e020b */
[----:B------:R-:W2:Y:S03]  /*09d0*/  @P1 LDG.E R12, desc[UR14][R8.64] ;  /* 0x0000000e080c1981 */ /* 0x000ea6000c1e1900 */
[C---:B0-----:R-:W-:Y:S01]  /*09e0*/  @P0 IMAD.WIDE R16, R19.reuse, 0x4, R16 ;  /* 0x0000000413100825 */ /* 0x041fe200078e0210 */
[----:B------:R-:W4:Y:S04]  /*09f0*/  @P1 LDG.E R20, desc[UR14][R10.64] ;  /* 0x0000000e0a141981 */ /* 0x000f28000c1e1900 */
[----:B------:R-:W5:Y:S01]  /*0a00*/  @P1 LDG.E R22, desc[UR14][R8.64+0x4] ;  /* 0x0000040e08161981 */ /* 0x000f62000c1e1900 */
[----:B---3--:R-:W-:-:S03]  /*0a10*/  @P0 IMAD.WIDE R14, R19, 0x4, R14 ;  /* 0x00000004130e0825 */ /* 0x008fc600078e020e */
[----:B------:R-:W3:Y:S04]  /*0a20*/  @P1 LDG.E R24, desc[UR14][R10.64+0x4] ;  /* 0x0000040e0a181981 */ /* 0x000ee8000c1e1900 */
[----:B------:R-:W3:Y:S04]  /*0a30*/  @P0 LDG.E R16, desc[UR14][R16.64] ;  /* 0x0000000e10100981 */ /* 0x000ee8000c1e1900 */
[----:B------:R-:W3:Y:S01]  /*0a40*/  @P0 LDG.E R14, desc[UR14][R14.64] ;  /* 0x0000000e0e0e0981 */ /* 0x000ee2000c1e1900 */
[----:B------:R-:W-:Y:S02]  /*0a50*/  @P1 LEA R21, R13, UR28, 0x2 ;  /* 0x0000001c0d151c11 */ /* 0x000fe4000f8e10ff */
[----:B------:R-:W-:-:S02]  /*0a60*/  @P0 IADD3 R18, PT, PT, R0, UR5, RZ ;  /* 0x0000000500120c10 */ /* 0x000fc4000fffe0ff */
[----:B------:R-:W-:Y:S02]  /*0a70*/  @P1 LEA R23, R13, UR29, 0x2 ;  /* 0x0000001d0d171c11 */ /* 0x000fe4000f8e10ff */
[C---:B------:R-:W-:Y:S02]  /*0a80*/  @P0 LEA R13, R18.reuse, UR28, 0x2 ;  /* 0x0000001c120d0c11 */ /* 0x040fe4000f8e10ff */
[----:B------:R-:W-:Y:S01]  /*0a90*/  @P0 LEA R19, R18, UR29, 0x2 ;  /* 0x0000001d12130c11 */ /* 0x000fe2000f8e10ff */
[----:B--2---:R1:W-:Y:S04]  /*0aa0*/  @P1 STS [R21], R12 ;  /* 0x0000000c15001388 */ /* 0x0043e80000000800 */
[----:B----4-:R1:W-:Y:S04]  /*0ab0*/  @P1 STS [R23], R20 ;  /* 0x0000001417001388 */ /* 0x0103e80000000800 */
[----:B-----5:R1:W-:Y:S04]  /*0ac0*/  @P1 STS [R21+0x4], R22 ;  /* 0x0000041615001388 */ /* 0x0203e80000000800 */
[----:B---3--:R1:W-:Y:S04]  /*0ad0*/  @P1 STS [R23+0x4], R24 ;  /* 0x0000041817001388 */ /* 0x0083e80000000800 */
[----:B------:R1:W-:Y:S04]  /*0ae0*/  @P0 STS [R13], R16 ;  /* 0x000000100d000388 */ /* 0x0003e80000000800 */
[----:B------:R1:W-:Y:S02]  /*0af0*/  @P0 STS [R19], R14 ;  /* 0x0000000e13000388 */ /* 0x0003e40000000800 */
.L_x_0:
[----:B------:R-:W2:Y:S02]  /*0b00*/  LDCU UR7, c[0x0][0x3a4] ;  /* 0x00007480ff0777ac */ /* 0x000ea40008000800 */
[----:B--2---:R-:W-:Y:S01]  /*0b10*/  UISETP.GE.AND UP1, UPT, UR7, 0x1, UPT ;  /* 0x000000010700788c */ /* 0x004fe2000bf26270 */
[----:B------:R-:W-:Y:S08]  /*0b20*/  BAR.SYNC.DEFER_BLOCKING 0x0 ;  /* 0x0000000000007b1d */ /* 0x000ff00000010000 */
[----:B------:R-:W-:Y:S05]  /*0b30*/  BRA.U !UP1, `(.L_x_4) ;  /* 0x0000005109fc7547 */ /* 0x000fea000b800000 */
[----:B------:R-:W-:Y:S05]  /*0b40*/  BRA.U !UP0, `(.L_x_5) ;  /* 0x0000002d08707547 */ /* 0x000fea000b800000 */
[----:B------:R-:W-:-:S05]  /*0b50*/  UMOV UR5, URZ ;  /* 0x000000ff00057c82 */ /* 0x000fca0008000000 */
.L_x_38:
[----:B------:R-:W-:Y:S01]  /*0b60*/  UISETP.GE.U32.AND UP0, UPT, UR25, 0xf, UPT ;  /* 0x0000000f1900788c */ /* 0x000fe2000bf06070 */
[----:B------:R-:W-:Y:S01]  /*0b70*/  MOV R8, UR5 ;  /* 0x0000000500087c02 */ /* 0x000fe20008000f00 */
[----:B------:R-:W-:-:S04]  /*0b80*/  UMOV UR6, URZ ;  /* 0x000000ff00067c82 */ /* 0x000fc80008000000 */
[----:B------:R-:W-:-:S03]  /*0b90*/  IMAD R8, R8, UR17, R7 ;  /* 0x0000001108087c24 */ /* 0x000fc6000f8e0207 */
[----:B-1234-:R-:W-:Y:S05]  /*0ba0*/  BRA.U !UP0, `(.L_x_6) ;  /* 0x0000000108b47547 */ /* 0x01efea000b800000 */
[----:B------:R-:W2:Y:S01]  /*0bb0*/  S2UR UR7, SR_CgaCtaId ;  /* 0x00000000000779c3 */ /* 0x000ea20000008800 */
[----:B------:R-:W-:Y:S02]  /*0bc0*/  UMOV UR6, 0x400 ;  /* 0x0000040000067882 */ /* 0x000fe40000000000 */
[----:B--2---:R-:W-:-:S03]  /*0bd0*/  ULEA UR7, UR7, UR6, 0x18 ;  /* 0x0000000607077291 */ /* 0x004fc6000f8ec0ff */
[----:B------:R-:W-:-:S09]  /*0be0*/  UMOV UR6, URZ ;  /* 0x000000ff00067c82 */ /* 0x000fd20008000000 */
.L_x_7:
[----:B--2---:R-:W2:Y:S01]  /*0bf0*/  LDC.64 R10, c[0x0][0x380] ;  /* 0x0000e000ff0a7b82 */ /* 0x004ea20000000a00 */
[----:B------:R-:W-:-:S05]  /*0c00*/  IADD3 R9, PT, PT, R8, UR6, RZ ;  /* 0x0000000608097c10 */ /* 0x000fca000fffe0ff */
[----:B--2---:R-:W-:-:S05]  /*0c10*/  IMAD.WIDE R10, R9, 0x4, R10 ;  /* 0x00000004090a7825 */ /* 0x004fca00078e020a */
[----:B------:R-:W2:Y:S04]  /*0c20*/  LDG.E R9, desc[UR14][R10.64] ;  /* 0x0000000e0a097981 */ /* 0x000ea8000c1e1900 */
[----:B01----:R-:W3:Y:S04]  /*0c30*/  LDG.E R13, desc[UR14][R10.64+0x4] ;  /* 0x0000040e0a0d7981 */ /* 0x003ee8000c1e1900 */
        /* <DEDUP_REMOVED lines=13> */
[----:B------:R-:W5:Y:S01]  /*0d10*/  LDG.E R24, desc[UR14][R10.64+0x3c] ;  /* 0x00003c0e0a187981 */ /* 0x000f62000c1e1900 */
[----:B------:R-:W-:Y:S01]  /*0d20*/  IADD3 R12, PT, PT, R0, UR6, RZ ;  /* 0x00000006000c7c10 */ /* 0x000fe2000fffe0ff */
[----:B------:R-:W-:-:S03]  /*0d30*/  UIADD3 UR6, UPT, UPT, UR6, 0x10, URZ ;  /* 0x0000001006067890 */ /* 0x000fc6000fffe0ff */
[----:B------:R-:W-:Y:S01]  /*0d40*/  LEA R12, R12, UR7, 0x2 ;  /* 0x000000070c0c7c11 */ /* 0x000fe2000f8e10ff */
[----:B------:R-:W-:-:S04]  /*0d50*/  UISETP.NE.AND UP1, UPT, UR6, UR10, UPT ;  /* 0x0000000a0600728c */ /* 0x000fc8000bf25270 */
[----:B--2---:R2:W-:Y:S04]  /*0d60*/  STS [R12], R9 ;  /* 0x000000090c007388 */ /* 0x0045e80000000800 */
[----:B---3--:R2:W-:Y:S04]  /*0d70*/  STS [R12+0x4], R13 ;  /* 0x0000040d0c007388 */ /* 0x0085e80000000800 */
[----:B----4-:R2:W-:Y:S04]  /*0d80*/  STS [R12+0x8], R15 ;  /* 0x0000080f0c007388 */ /* 0x0105e80000000800 */
[----:B-----5:R2:W-:Y:S04]  /*0d90*/  STS [R12+0xc], R17 ;  /* 0x00000c110c007388 */ /* 0x0205e80000000800 */
[----:B------:R2:W-:Y:S04]  /*0da0*/  STS [R12+0x10], R19 ;  /* 0x000010130c007388 */ /* 0x0005e80000000800 */
        /* <DEDUP_REMOVED lines=10> */
[----:B------:R2:W-:Y:S01]  /*0e50*/  STS [R12+0x3c], R24 ;  /* 0x00003c180c007388 */ /* 0x0005e20000000800 */
[----:B------:R-:W-:Y:S05]  /*0e60*/  BRA.U UP1, `(.L_x_7) ;  /* 0xfffffffd01607547 */ /* 0x000fea000b83ffff */
[----:B------:R-:W-:-:S05]  /*0e70*/  UMOV UR6, UR10 ;  /* 0x0000000a00067c82 */ /* 0x000fca0008000000 */
.L_x_6:
[----:B------:R-:W-:-:S09]  /*0e80*/  UISETP.NE.AND UP1, UPT, UR22, URZ, UPT ;  /* 0x000000ff1600728c */ /* 0x000fd2000bf25270 */
[----:B------:R-:W-:Y:S05]  /*0e90*/  BRA.U !UP1, `(.L_x_8) ;  /* 0x0000000509147547 */ /* 0x000fea000b800000 */
[----:B------:R-:W-:Y:S02]  /*0ea0*/  UIADD3 UR7, UPT, UPT, UR22, -0x1, URZ ;  /* 0xffffffff16077890 */ /* 0x000fe4000fffe0ff */
[----:B------:R-:W-:Y:S02]  /*0eb0*/  UISETP.NE.AND UP3, UPT, UR24, URZ, UPT ;  /* 0x000000ff1800728c */ /* 0x000fe4000bf65270 */
[----:B------:R-:W-:-:S09]  /*0ec0*/  UISETP.GE.U32.AND UP2, UPT, UR7, 0x7, UPT ;  /* 0x000000070700788c */ /* 0x000fd2000bf46070 */
[----:B------:R-:W-:Y:S05]  /*0ed0*/  BRA.U !UP2, `(.L_x_9) ;  /* 0x000000010a647547 */ /* 0x000fea000b800000 */
[----:B------:R-:W3:Y:S01]  /*0ee0*/  LDC.64 R10, c[0x0][0x380] ;  /* 0x0000e000ff0a7b82 */ /* 0x000ee20000000a00 */
[----:B--2---:R-:W-:-:S05]  /*0ef0*/  IADD3 R9, PT, PT, R8, UR6, RZ ;  /* 0x0000000608097c10 */ /* 0x004fca000fffe0ff */
[----:B---3--:R-:W-:-:S05]  /*0f00*/  IMAD.WIDE R10, R9, 0x4, R10 ;  /* 0x00000004090a7825 */ /* 0x008fca00078e020a */
[----:B------:R-:W2:Y:S04]  /*0f10*/  LDG.E R9, desc[UR14][R10.64] ;  /* 0x0000000e0a097981 */ /* 0x000ea8000c1e1900 */
[----:B01----:R-:W3:Y:S04]  /*0f20*/  LDG.E R13, desc[UR14][R10.64+0x4] ;  /* 0x0000040e0a0d7981 */ /* 0x003ee8000c1e1900 */
[----:B------:R-:W4:Y:S04]  /*0f30*/  LDG.E R15, desc[UR14][R10.64+0x8] ;  /* 0x0000080e0a0f7981 */ /* 0x000f28000c1e1900 */
[----:B------:R-:W5:Y:S04]  /*0f40*/  LDG.E R17, desc[UR14][R10.64+0xc] ;  /* 0x00000c0e0a117981 */ /* 0x000f68000c1e1900 */
[----:B------:R-:W5:Y:S04]  /*0f50*/  LDG.E R19, desc[UR14][R10.64+0x10] ;  /* 0x0000100e0a137981 */ /* 0x000f68000c1e1900 */
[----:B------:R-:W5:Y:S04]  /*0f60*/  LDG.E R21, desc[UR14][R10.64+0x14] ;  /* 0x0000140e0a157981 */ /* 0x000f68000c1e1900 */
[----:B------:R-:W5:Y:S04]  /*0f70*/  LDG.E R23, desc[UR14][R10.64+0x18] ;  /* 0x0000180e0a177981 */ /* 0x000f68000c1e1900 */
[----:B------:R-:W5:Y:S01]  /*0f80*/  LDG.E R25, desc[UR14][R10.64+0x1c] ;  /* 0x00001c0e0a197981 */ /* 0x000f62000c1e1900 */
[----:B------:R-:W0:Y:S01]  /*0f90*/  S2UR UR12, SR_CgaCtaId ;  /* 0x00000000000c79c3 */ /* 0x000e220000008800 */
[----:B------:R-:W-:Y:S01]  /*0fa0*/  UMOV UR7, 0x400 ;  /* 0x0000040000077882 */ /* 0x000fe20000000000 */
[----:B------:R-:W-:Y:S01]  /*0fb0*/  IADD3 R12, PT, PT, R0, UR6, RZ ;  /* 0x00000006000c7c10 */ /* 0x000fe2000fffe0ff */
[----:B------:R-:W-:-:S02]  /*0fc0*/  UIADD3 UR6, UPT, UPT, UR6, 0x8, URZ ;  /* 0x0000000806067890 */ /* 0x000fc4000fffe0ff */
[----:B0-----:R-:W-:-:S06]  /*0fd0*/  ULEA UR7, UR12, UR7, 0x18 ;  /* 0x000000070c077291 */ /* 0x001fcc000f8ec0ff */
[----:B------:R-:W-:-:S05]  /*0fe0*/  LEA R12, R12, UR7, 0x2 ;  /* 0x000000070c0c7c11 */ /* 0x000fca000f8e10ff */
[----:B--2---:R0:W-:Y:S04]  /*0ff0*/  STS [R12], R9 ;  /* 0x000000090c007388 */ /* 0x0041e80000000800 */
[----:B---3--:R0:W-:Y:S04]  /*1000*/  STS [R12+0x4], R13 ;  /* 0x0000040d0c007388 */ /* 0x0081e80000000800 */
[----:B----4-:R0:W-:Y:S04]  /*1010*/  STS [R12+0x8], R15 ;  /* 0x0000080f0c007388 */ /* 0x0101e80000000800 */
[----:B-----5:R0:W-:Y:S04]  /*1020*/  STS [R12+0xc], R17 ;  /* 0x00000c110c007388 */ /* 0x0201e80000000800 */
[----:B------:R0:W-:Y:S04]  /*1030*/  STS [R12+0x10], R19 ;  /* 0x000010130c007388 */ /* 0x0001e80000000800 */
[----:B------:R0:W-:Y:S04]  /*1040*/  STS [R12+0x14], R21 ;  /* 0x000014150c007388 */ /* 0x0001e80000000800 */
[----:B------:R0:W-:Y:S04]  /*1050*/  STS [R12+0x18], R23 ;  /* 0x000018170c007388 */ /* 0x0001e80000000800 */
[----:B------:R0:W-:Y:S02]  /*1060*/  STS [R12+0x1c], R25 ;  /* 0x00001c190c007388 */ /* 0x0001e40000000800 */
.L_x_9:
[----:B------:R-:W-:Y:S05]  /*1070*/  BRA.U !UP3, `(.L_x_8) ;  /* 0x000000010b9c7547 */ /* 0x000fea000b800000 */
[----:B------:R-:W-:Y:S02]  /*1080*/  UISETP.GE.U32.AND UP2, UPT, UR27, 0x3, UPT ;  /* 0x000000031b00788c */ /* 0x000fe4000bf46070 */
[----:B------:R-:W-:-:S07]  /*1090*/  UISETP.NE.AND UP3, UPT, UR23, URZ, UPT ;  /* 0x000000ff1700728c */ /* 0x000fce000bf65270 */
[----:B------:R-:W-:Y:S05]  /*10a0*/  BRA.U !UP2, `(.L_x_10) ;  /* 0x000000010a447547 */ /* 0x000fea000b800000 */
[----:B------:R-:W3:Y:S01]  /*10b0*/  LDC.64 R10, c[0x0][0x380] ;  /* 0x0000e000ff0a7b82 */ /* 0x000ee20000000a00 */
[----:B0-2---:R-:W-:-:S05]  /*10c0*/  IADD3 R9, PT, PT, R8, UR6, RZ ;  /* 0x0000000608097c10 */ /* 0x005fca000fffe0ff */
[----:B---3--:R-:W-:-:S05]  /*10d0*/  IMAD.WIDE R10, R9, 0x4, R10 ;  /* 0x00000004090a7825 */ /* 0x008fca00078e020a */
[----:B------:R-:W2:Y:S04]  /*10e0*/  LDG.E R9, desc[UR14][R10.64] ;  /* 0x0000000e0a097981 */ /* 0x000ea8000c1e1900 */
[----:B-1----:R-:W3:Y:S04]  /*10f0*/  LDG.E R13, desc[UR14][R10.64+0x4] ;  /* 0x0000040e0a0d7981 */ /* 0x002ee8000c1e1900 */
[----:B------:R-:W4:Y:S04]  /*1100*/  LDG.E R15, desc[UR14][R10.64+0x8] ;  /* 0x0000080e0a0f7981 */ /* 0x000f28000c1e1900 */
        /* <DEDUP_REMOVED lines=10> */
[----:B-----5:R0:W-:Y:S02]  /*11b0*/  STS [R12+0xc], R17 ;  /* 0x00000c110c007388 */ /* 0x0201e40000000800 */
.L_x_10:
[----:B------:R-:W-:Y:S05]  /*11c0*/  BRA.U !UP3, `(.L_x_8) ;  /* 0x000000010b487547 */ /* 0x000fea000b800000 */
[----:B------:R-:W3:Y:S01]  /*11d0*/  LDC.64 R10, c[0x0][0x380] ;  /* 0x0000e000ff0a7b82 */ /* 0x000ee20000000a00 */
[----:B0-2---:R-:W-:-:S05]  /*11e0*/  IADD3 R9, PT, PT, R8, UR6, RZ ;  /* 0x0000000608097c10 */ /* 0x005fca000fffe0ff */
[----:B---3--:R-:W-:-:S05]  /*11f0*/  IMAD.WIDE R10, R9, 0x4, R10 ;  /* 0x00000004090a7825 */ /* 0x008fca00078e020a */
[----:B------:R-:W2:Y:S01]  /*1200*/  LDG.E R9, desc[UR14][R10.64] ;  /* 0x0000000e0a097981 */ /* 0x000ea2000c1e1900 */
[----:B------:R-:W0:Y:S01]  /*1210*/  S2UR UR12, SR_CgaCtaId ;  /* 0x00000000000c79c3 */ /* 0x000e220000008800 */
[----:B------:R-:W-:Y:S01]  /*1220*/  UMOV UR7, 0x400 ;  /* 0x0000040000077882 */ /* 0x000fe20000000000 */
[----:B-1----:R-:W-:Y:S01]  /*1230*/  IADD3 R12, PT, PT, R0, UR6, RZ ;  /* 0x00000006000c7c10 */ /* 0x002fe2000fffe0ff */
[----:B------:R-:W-:Y:S02]  /*1240*/  UISETP.NE.AND UP2, UPT, UR23, 0x1, UPT ;  /* 0x000000011700788c */ /* 0x000fe4000bf45270 */
[----:B0-----:R-:W-:-:S06]  /*1250*/  ULEA UR7, UR12, UR7, 0x18 ;  /* 0x000000070c077291 */ /* 0x001fcc000f8ec0ff */
[----:B------:R-:W-:-:S05]  /*1260*/  LEA R14, R12, UR7, 0x2 ;  /* 0x000000070c0e7c11 */ /* 0x000fca000f8e10ff */
[----:B--2---:R3:W-:Y:S01]  /*1270*/  STS [R14], R9 ;  /* 0x000000090e007388 */ /* 0x0047e20000000800 */
[----:B------:R-:W-:Y:S05]  /*1280*/  BRA.U !UP2, `(.L_x_8) ;  /* 0x000000010a187547 */ /* 0x000fea000b800000 */
[----:B------:R-:W-:Y:S01]  /*1290*/  UISETP.NE.AND UP2, UPT, UR23, 0x2, UPT ;  /* 0x000000021700788c */ /* 0x000fe2000bf45270 */
[----:B---3--:R-:W2:Y:S05]  /*12a0*/  LDG.E R9, desc[UR14][R10.64+0x4] ;  /* 0x0000040e0a097981 */ /* 0x008eaa000c1e1900 */
[----:B------:R-:W-:-:S13]  /*12b0*/  PLOP3.LUT P0, PT, PT, PT, UP2, 0x80, 0x8 ;  /* 0x000000000008781c */ /* 0x000fda0003f0f028 */
[----:B------:R-:W3:Y:S04]  /*12c0*/  @P0 LDG.E R12, desc[UR14][R10.64+0x8] ;  /* 0x0000080e0a0c0981 */ /* 0x000ee8000c1e1900 */
[----:B--2---:R4:W-:Y:S04]  /*12d0*/  STS [R14+0x4], R9 ;  /* 0x000004090e007388 */ /* 0x0049e80000000800 */
[----:B---3--:R4:W-:Y:S02]  /*12e0*/  @P0 STS [R14+0x8], R12 ;  /* 0x0000080c0e000388 */ /* 0x0089e40000000800 */
.L_x_8:
[----:B------:R-:W3:Y:S08]  /*12f0*/  LDC.64 R10, c[0x0][0x3a8] ;  /* 0x0000ea00ff0a7b82 */ /* 0x000ef00000000a00 */
[----:B012-4-:R-:W0:Y:S08]  /*1300*/  LDC.64 R12, c[0x0][0x3c0] ;  /* 0x0000f000ff0c7b82 */ /* 0x017e300000000a00 */
[----:B---3--:R-:W1:Y:S01]  /*1310*/  LDC.64 R14, c[0x0][0x3b8] ;  /* 0x0000ee00ff0e7b82 */ /* 0x008e620000000a00 */
[----:B------:R-:W-:-:S04]  /*1320*/  IMAD R11, R11, UR5, R4 ;  /* 0x000000050b0b7c24 */ /* 0x000fc8000f8e0204 */
[----:B0-----:R-:W-:-:S05]  /*1330*/  IMAD.WIDE R12, R11, 0x4, R12 ;  /* 0x000000040b0c7825 */ /* 0x001fca00078e020c */
[----:B------:R0:W5:Y:S01]  /*1340*/  LDG.E R16, desc[UR14][R12.64] ;  /* 0x0000000e0c107981 */ /* 0x000162000c1e1900 */
[----:B-1----:R-:W-:-:S05]  /*1350*/  IMAD.WIDE R14, R11, 0x4, R14 ;  /* 0x000000040b0e7825 */ /* 0x002fca00078e020e */
[----:B------:R0:W5:Y:S01]  /*1360*/  LDG.E R11, desc[UR14][R14.64] ;  /* 0x0000000e0e0b7981 */ /* 0x000162000c1e1900 */
[----:B------:R-:W-:Y:S02]  /*1370*/  ISETP.GE.AND P3, PT, R10, 0x1, PT ;  /* 0x000000010a00780c */ /* 0x000fe40003f66270 */
[----:B------:R-:W-:-:S11]  /*1380*/  MOV R17, 0xff800000 ;  /* 0xff80000000117802 */ /* 0x000fd60000000f00 */
[----:B0-----:R-:W-:Y:S05]  /*1390*/  @!P3 BRA `(.L_x_11) ;  /* 0x0000000400c0b947 */ /* 0x001fea0003800000 */
[----:B------:R-:W-:Y:S01]  /*13a0*/  MOV R17, 0xff800000 ;  /* 0xff80000000117802 */ /* 0x000fe20000000f00 */
[----:B------:R-:W-:-:S06]  /*13b0*/  UMOV UR6, URZ ;  /* 0x000000ff00067c82 */ /* 0x000fcc0008000000 */
.L_x_17:
[----:B------:R-:W-:Y:S01]  /*13c0*/  UISETP.GE.U32.AND UP2, UPT, UR25, 0x7, UPT ;  /* 0x000000071900788c */ /* 0x000fe2000bf46070 */
[----:B------:R-:W-:Y:S01]  /*13d0*/  HFMA2 R25, -RZ, RZ, 0, 0 ;  /* 0x00000000ff197431 */ /* 0x000fe200000001ff */
[----:B------:R-:W-:-:S07]  /*13e0*/  UMOV UR7, URZ ;  /* 0x000000ff00077c82 */ /* 0x000fce0008000000 */
[----:B------:R-:W-:Y:S05]  /*13f0*/  BRA.U !UP2, `(.L_x_12) ;  /* 0x000000010a987547 */ /* 0x000fea000b800000 */
[----:B------:R-:W0:Y:S01]  /*1400*/  S2UR UR12, SR_CgaCtaId ;  /* 0x00000000000c79c3 */ /* 0x000e220000008800 */
[----:B------:R-:W-:Y:S01]  /*1410*/  UMOV UR7, 0x400 ;  /* 0x0000040000077882 */ /* 0x000fe20000000000 */
[----:B------:R-:W-:Y:S01]  /*1420*/  MOV R25, RZ ;  /* 0x000000ff00197202 */ /* 0x000fe20000000f00 */
[----:B------:R-:W1:Y:S01]  /*1430*/  LDCU UR16, c[0x0][0x39c] ;  /* 0x00007380ff1077ac */ /* 0x000e620008000800 */
[----:B0-----:R-:W-:-:S03]  /*1440*/  ULEA UR13, UR12, UR7, 0x18 ;  /* 0x000000070c0d7291 */ /* 0x001fc6000f8ec0ff */
[----:B-1----:R-:W-:-:S09]  /*1450*/  UMOV UR7, URZ ;  /* 0x000000ff00077c82 */ /* 0x002fd20008000000 */
.L_x_13:
[----:B------:R-:W-:Y:S02]  /*1460*/  UIMAD UR12, UR6, UR16, UR7 ;  /* 0x00000010060c72a4 */ /* 0x000fe4000f8e0207 */
[----:B------:R-:W-:Y:S01]  /*1470*/  IADD3 R18, PT, PT, R0, UR7, RZ ;  /* 0x0000000700127c10 */ /* 0x000fe2000fffe0ff */
[----:B------:R-:W-:Y:S02]  /*1480*/  UIADD3 UR7, UPT, UPT, UR7, 0x8, URZ ;  /* 0x0000000807077890 */ /* 0x000fe4000fffe0ff */
[----:B------:R-:W-:Y:S01]  /*1490*/  ULEA UR12, UR12, UR28, 0x2 ;  /* 0x0000001c0c0c7291 */ /* 0x000fe2000f8e10ff */
[----:B------:R-:W-:Y:S01]  /*14a0*/  LEA R18, R18, UR13, 0x2 ;  /* 0x0000000d12127c11 */ /* 0x000fe2000f8e10ff */
[----:B------:R-:W-:-:S04]  /*14b0*/  UISETP.NE.AND UP2, UPT, UR7, UR9, UPT ;  /* 0x000000090700728c */ /* 0x000fc8000bf45270 */
[----:B------:R-:W-:Y:S04]  /*14c0*/  LDS R20, [R18] ;  /* 0x0000000012147984 */ /* 0x000fe80000000800 */
[----:B------:R-:W0:Y:S04]  /*14d0*/  LDS R19, [UR12] ;  /* 0x0000000cff137984 */ /* 0x000e280008000800 */
[----:B------:R-:W-:Y:S04]  /*14e0*/  LDS R24, [R18+0x4] ;  /* 0x0000040012187984 */ /* 0x000fe80000000800 */
[----:B------:R-:W1:Y:S04]  /*14f0*/  LDS R23, [UR12+0x4] ;  /* 0x0000040cff177984 */ /* 0x000e680008000800 */
[----:B------:R-:W-:Y:S04]  /*1500*/  LDS R21, [R18+0x8] ;  /* 0x0000080012157984 */ /* 0x000fe80000000800 */
[----:B------:R-:W2:Y:S04]  /*1510*/  LDS R22, [UR12+0x8] ;  /* 0x0000080cff167984 */ /* 0x000ea80008000800 */
[----:B------:R-:W-:Y:S04]  /*1520*/  LDS R9, [R18+0xc] ;  /* 0x00000c0012097984 */ /* 0x000fe80000000800 */
[----:B------:R-:W3:Y:S01]  /*1530*/  LDS R10, [UR12+0xc] ;  /* 0x00000c0cff0a7984 */ /* 0x000ee20008000800 */
[----:B0-----:R-:W-:-:S03]  /*1540*/  FFMA R25, R20, R19, R25 ;  /* 0x0000001314197223 */ /* 0x001fc60000000019 */
[----:B------:R-:W-:Y:S04]  /*1550*/  LDS R19, [R18+0x10] ;  /* 0x0000100012137984 */ /* 0x000fe80000000800 */
[----:B------:R-:W0:Y:S01]  /*1560*/  LDS R20, [UR12+0x10] ;  /* 0x0000100cff147984 */ /* 0x000e220008000800 */
[----:B-1----:R-:W-:-:S03]  /*1570*/  FFMA R26, R24, R23, R25 ;  /* 0x00000017181a7223 */ /* 0x002fc60000000019 */
[----:B------:R-:W-:Y:S04]  /*1580*/  LDS R23, [R18+0x14] ;  /* 0x0000140012177984 */ /* 0x000fe80000000800 */
[----:B------:R-:W1:Y:S01]  /*1590*/  LDS R24, [UR12+0x14] ;  /* 0x0000140cff187984 */ /* 0x000e620008000800 */
[----:B--2---:R-:W-:-:S03]  /*15a0*/  FFMA R28, R21, R22, R26 ;  /* 0x00000016151c7223 */ /* 0x004fc6000000001a */
[----:B------:R-:W-:Y:S04]  /*15b0*/  LDS R21, [R18+0x18] ;  /* 0x0000180012157984 */ /* 0x000fe80000000800 */
[----:B------:R-:W2:Y:S01]  /*15c0*/  LDS R22, [UR12+0x18] ;  /* 0x0000180cff167984 */ /* 0x000ea20008000800 */
[----:B---3--:R-:W-:-:S03]  /*15d0*/  FFMA R10, R9, R10, R28 ;  /* 0x0000000a090a7223 */ /* 0x008fc6000000001c */
[----:B------:R-:W-:Y:S04]  /*15e0*/  LDS R25, [R18+0x1c] ;  /* 0x00001c0012197984 */ /* 0x000fe80000000800 */
[----:B------:R-:W3:Y:S01]  /*15f0*/  LDS R26, [UR12+0x1c] ;  /* 0x00001c0cff1a7984 */ /* 0x000ee20008000800 */
[----:B0-----:R-:W-:-:S04]  /*1600*/  FFMA R10, R19, R20, R10 ;  /* 0x00000014130a7223 */ /* 0x001fc8000000000a */
[----:B-1----:R-:W-:-:S04]  /*1610*/  FFMA R10, R23, R24, R10 ;  /* 0x00000018170a7223 */ /* 0x002fc8000000000a */
[----:B--2---:R-:W-:-:S04]  /*1620*/  FFMA R10, R21, R22, R10 ;  /* 0x00000016150a7223 */ /* 0x004fc8000000000a */
[----:B---3--:R-:W-:Y:S01]  /*1630*/  FFMA R25, R25, R26, R10 ;  /* 0x0000001a19197223 */ /* 0x008fe2000000000a */
[----:B------:R-:W-:Y:S06]  /*1640*/  BRA.U UP2, `(.L_x_13) ;  /* 0xfffffffd02847547 */ /* 0x000fec000b83ffff */
[----:B------:R-:W-:-:S05]  /*1650*/  UMOV UR7, UR9 ;  /* 0x0000000900077c82 */ /* 0x000fca0008000000 */
.L_x_12:
[----:B------:R-:W-:-:S09]  /*1660*/  UISETP.NE.AND UP2, UPT, UR24, URZ, UPT ;  /* 0x000000ff1800728c */ /* 0x000fd2000bf45270 */
[----:B------:R-:W-:Y:S05]  /*1670*/  BRA.U !UP2, `(.L_x_14) ;  /* 0x000000010adc7547 */ /* 0x000fea000b800000 */
[----:B------:R-:W-:Y:S02]  /*1680*/  UISETP.GE.U32.AND UP2, UPT, UR27, 0x3, UPT ;  /* 0x000000031b00788c */ /* 0x000fe4000bf46070 */
[----:B------:R-:W-:-:S07]  /*1690*/  UISETP.NE.AND UP3, UPT, UR23, URZ, UPT ;  /* 0x000000ff1700728c */ /* 0x000fce000bf65270 */
[----:B------:R-:W-:Y:S05]  /*16a0*/  BRA.U !UP2, `(.L_x_15) ;  /* 0x000000010a547547 */ /* 0x000fea000b800000 */
[----:B------:R-:W0:Y:S01]  /*16b0*/  S2UR UR16, SR_CgaCtaId ;  /* 0x00000000001079c3 */ /* 0x000e220000008800 */
[----:B------:R-:W1:Y:S01]  /*16c0*/  LDCU UR12, c[0x0][0x39c] ;  /* 0x00007380ff0c77ac */ /* 0x000e620008000800 */
[----:B------:R-:W-:Y:S01]  /*16d0*/  IADD3 R9, PT, PT, R0, UR7, RZ ;  /* 0x0000000700097c10 */ /* 0x000fe2000fffe0ff */
[----:B------:R-:W-:Y:S01]  /*16e0*/  UMOV UR13, 0x400 ;  /* 0x00000400000d7882 */ /* 0x000fe20000000000 */
[----:B-1----:R-:W-:Y:S02]  /*16f0*/  UIMAD UR12, UR6, UR12, UR7 ;  /* 0x0000000c060c72a4 */ /* 0x002fe4000f8e0207 */
[----:B------:R-:W-:Y:S02]  /*1700*/  UIADD3 UR7, UPT, UPT, UR7, 0x4, URZ ;  /* 0x0000000407077890 */ /* 0x000fe4000fffe0ff */
[----:B------:R-:W-:Y:S02]  /*1710*/  ULEA UR12, UR12, UR28, 0x2 ;  /* 0x0000001c0c0c7291 */ /* 0x000fe4000f8e10ff */
[----:B0-----:R-:W-:-:S06]  /*1720*/  ULEA UR13, UR16, UR13, 0x18 ;  /* 0x0000000d100d7291 */ /* 0x001fcc000f8ec0ff */
[----:B------:R-:W-:Y:S01]  /*1730*/  LEA R9, R9, UR13, 0x2 ;  /* 0x0000000d09097c11 */ /* 0x000fe2000f8e10ff */
[----:B------:R-:W-:Y:S04]  /*1740*/  LDS R18, [UR12] ;  /* 0x0000000cff127984 */ /* 0x000fe80008000800 */
[----:B------:R-:W0:Y:S04]  /*1750*/  LDS R10, [R9] ;  /* 0x00000000090a7984 */ /* 0x000e280000000800 */
[----:B------:R-:W-:Y:S04]  /*1760*/  LDS R19, [R9+0x4] ;  /* 0x0000040009137984 */ /* 0x000fe80000000800 */
[----:B------:R-:W1:Y:S04]  /*1770*/  LDS R20, [UR12+0x4] ;  /* 0x0000040cff147984 */ /* 0x000e680008000800 */
[----:B------:R-:W-:Y:S04]  /*1780*/  LDS R21, [R9+0x8] ;  /* 0x0000080009157984 */ /* 0x000fe80000000800 */
[----:B------:R-:W2:Y:S04]  /*1790*/  LDS R22, [UR12+0x8] ;  /* 0x0000080cff167984 */ /* 0x000ea80008000800 */
[----:B------:R-:W-:Y:S04]  /*17a0*/  LDS R23, [R9+0xc] ;  /* 0x00000c0009177984 */ /* 0x000fe80000000800 */
[----:B------:R-:W3:Y:S01]  /*17b0*/  LDS R24, [UR12+0xc] ;  /* 0x00000c0cff187984 */ /* 0x000ee20008000800 */
[----:B0-----:R-:W-:-:S04]  /*17c0*/  FFMA R10, R10, R18, R25 ;  /* 0x000000120a0a7223 */ /* 0x001fc80000000019 */
[----:B-1----:R-:W-:-:S04]  /*17d0*/  FFMA R10, R19, R20, R10 ;  /* 0x00000014130a7223 */ /* 0x002fc8000000000a */
[----:B--2---:R-:W-:-:S04]  /*17e0*/  FFMA R10, R21, R22, R10 ;  /* 0x00000016150a7223 */ /* 0x004fc8000000000a */
[----:B---3--:R-:W-:-:S07]  /*17f0*/  FFMA R25, R23, R24, R10 ;  /* 0x0000001817197223 */ /* 0x008fce000000000a */
.L_x_15:
[----:B------:R-:W-:Y:S05]  /*1800*/  BRA.U !UP3, `(.L_x_14) ;  /* 0x000000010b787547 */ /* 0x000fea000b800000 */
[----:B------:R-:W-:Y:S02]  /*1810*/  UISETP.NE.AND UP2, UPT, UR23, 0x1, UPT ;  /* 0x000000011700788c */ /* 0x000fe4000bf45270 */
[----:B------:R-:W-:-:S07]  /*1820*/  UISETP.NE.AND UP3, UPT, UR18, URZ, UPT ;  /* 0x000000ff1200728c */ /* 0x000fce000bf65270 */
[----:B------:R-:W-:Y:S05]  /*1830*/  BRA.U !UP2, `(.L_x_16) ;  /* 0x000000010a3c7547 */ /* 0x000fea000b800000 */
[----:B------:R-:W0:Y:S01]  /*1840*/  S2UR UR13, SR_CgaCtaId ;  /* 0x00000000000d79c3 */ /* 0x000e220000008800 */
[----:B------:R-:W1:Y:S01]  /*1850*/  LDCU UR12, c[0x0][0x39c] ;  /* 0x00007380ff0c77ac */ /* 0x000e620008000800 */
[----:B------:R-:W-:Y:S01]  /*1860*/  IADD3 R9, PT, PT, R0, UR7, RZ ;  /* 0x0000000700097c10 */ /* 0x000fe2000fffe0ff */
[----:B-1----:R-:W-:Y:S02]  /*1870*/  UIMAD UR16, UR6, UR12, UR7 ;  /* 0x0000000c061072a4 */ /* 0x002fe4000f8e0207 */
[----:B------:R-:W-:Y:S01]  /*1880*/  UIADD3 UR7, UPT, UPT, UR7, 0x2, URZ ;  /* 0x0000000207077890 */ /* 0x000fe2000fffe0ff */
[----:B------:R-:W-:Y:S01]  /*1890*/  UMOV UR12, 0x400 ;  /* 0x00000400000c7882 */ /* 0x000fe20000000000 */
[----:B------:R-:W-:Y:S02]  /*18a0*/  ULEA UR16, UR16, UR28, 0x2 ;  /* 0x0000001c10107291 */ /* 0x000fe4000f8e10ff */
[----:B0-----:R-:W-:-:S06]  /*18b0*/  ULEA UR12, UR13, UR12, 0x18 ;  /* 0x0000000c0d0c7291 */ /* 0x001fcc000f8ec0ff */
[----:B------:R-:W-:Y:S01]  /*18c0*/  LEA R9, R9, UR12, 0x2 ;  /* 0x0000000c09097c11 */ /* 0x000fe2000f8e10ff */
[----:B------:R-:W-:Y:S04]  /*18d0*/  LDS R18, [UR16] ;  /* 0x00000010ff127984 */ /* 0x000fe80008000800 */
[----:B------:R-:W0:Y:S04]  /*18e0*/  LDS R10, [R9] ;  /* 0x00000000090a7984 */ /* 0x000e280000000800 */
[----:B------:R-:W-:Y:S04]  /*18f0*/  LDS R19, [R9+0x4] ;  /* 0x0000040009137984 */ /* 0x000fe80000000800 */
[----:B------:R-:W1:Y:S01]  /*1900*/  LDS R20, [UR16+0x4] ;  /* 0x00000410ff147984 */ /* 0x000e620008000800 */
[----:B0-----:R-:W-:-:S04]  /*1910*/  FFMA R10, R10, R18, R25 ;  /* 0x000000120a0a7223 */ /* 0x001fc80000000019 */
[----:B-1----:R-:W-:-:S07]  /*1920*/  FFMA R25, R19, R20, R10 ;  /* 0x0000001413197223 */ /* 0x002fce000000000a */
.L_x_16:
[----:B------:R-:W-:Y:S05]  /*1930*/  BRA.U !UP3, `(.L_x_14) ;  /* 0x000000010b2c7547 */ /* 0x000fea000b800000 */
[----:B------:R-:W0:Y:S01]  /*1940*/  S2UR UR16, SR_CgaCtaId ;  /* 0x00000000001079c3 */ /* 0x000e220000008800 */
[----:B------:R-:W1:Y:S01]  /*1950*/  LDCU UR12, c[0x0][0x39c] ;  /* 0x00007380ff0c77ac */ /* 0x000e620008000800 */
[----:B------:R-:W-:Y:S01]  /*1960*/  IADD3 R9, PT, PT, R0, UR7, RZ ;  /* 0x0000000700097c10 */ /* 0x000fe2000fffe0ff */
[----:B------:R-:W-:Y:S01]  /*1970*/  UMOV UR13, 0x400 ;  /* 0x00000400000d7882 */ /* 0x000fe20000000000 */
[----:B-1----:R-:W-:-:S04]  /*1980*/  UIMAD UR12, UR6, UR12, UR7 ;  /* 0x0000000c060c72a4 */ /* 0x002fc8000f8e0207 */
[----:B------:R-:W-:Y:S02]  /*1990*/  ULEA UR12, UR12, UR28, 0x2 ;  /* 0x0000001c0c0c7291 */ /* 0x000fe4000f8e10ff */
[----:B0-----:R-:W-:-:S06]  /*19a0*/  ULEA UR13, UR16, UR13, 0x18 ;  /* 0x0000000d100d7291 */ /* 0x001fcc000f8ec0ff */
[----:B------:R-:W-:Y:S01]  /*19b0*/  LEA R9, R9, UR13, 0x2 ;  /* 0x0000000d09097c11 */ /* 0x000fe2000f8e10ff */
[----:B------:R-:W-:Y:S04]  /*19c0*/  LDS R18, [UR12] ;  /* 0x0000000cff127984 */ /* 0x000fe80008000800 */
[----:B------:R-:W0:Y:S02]  /*19d0*/  LDS R10, [R9] ;  /* 0x00000000090a7984 */ /* 0x000e240000000800 */
[----:B0-----:R-:W-:-:S07]  /*19e0*/  FFMA R25, R10, R18, R25 ;  /* 0x000000120a197223 */ /* 0x001fce0000000019 */
.L_x_14:
[----:B------:R-:W0:Y:S01]  /*19f0*/  LDC R10, c[0x0][0x3a8] ;  /* 0x0000ea00ff0a7b82 */ /* 0x000e220000000800 */
[----:B------:R-:W1:Y:S02]  /*1a00*/  LDCU UR7, c[0x0][0x3b0] ;  /* 0x00007600ff0777ac */ /* 0x000e640008000800 */
[----:B-1----:R-:W-:Y:S01]  /*1a10*/  FMUL R18, R25, UR7 ;  /* 0x0000000719127c20 */ /* 0x002fe20008400000 */
[----:B0-----:R-:W-:Y:S01]  /*1a20*/  IMAD R9, R3, R10, UR6 ;  /* 0x0000000603097e24 */ /* 0x001fe2000f8e020a */
[----:B------:R-:W-:-:S03]  /*1a30*/  UIADD3 UR6, UPT, UPT, UR6, 0x1, URZ ;  /* 0x0000000106067890 */ /* 0x000fc6000fffe0ff */
[-C--:B------:R-:W-:Y:S02]  /*1a40*/  FSETP.GT.AND P0, PT, R18, R17.reuse, PT ;  /* 0x000000111200720b */ /* 0x080fe40003f04000 */
[----:B------:R-:W-:Y:S02]  /*1a50*/  LEA R9, R9, UR31, 0x2 ;  /* 0x0000001f09097c11 */ /* 0x000fe4000f8e10ff */
[----:B------:R-:W-:Y:S02]  /*1a60*/  ISETP.NE.AND P1, PT, R10, UR6, PT ;  /* 0x000000060a007c0c */ /* 0x000fe4000bf25270 */
[----:B------:R-:W-:Y:S01]  /*1a70*/  FSEL R17, R18, R17, P0 ;  /* 0x0000001112117208 */ /* 0x000fe20000000000 */
[----:B------:R0:W-:Y:S10]  /*1a80*/  STS [R9], R18 ;  /* 0x0000001209007388 */ /* 0x0001f40000000800 */
[----:B0-----:R-:W-:Y:S05]  /*1a90*/  @P1 BRA `(.L_x_17) ;  /* 0xfffffff800481947 */ /* 0x001fea000383ffff */
.L_x_11:
[----:B------:R-:W-:Y:S01]  /*1aa0*/  ISETP.GT.AND P0, PT, R10, RZ, PT ;  /* 0x000000ff0a00720c */ /* 0x000fe20003f04270 */
[----:B------:R-:W-:-:S12]  /*1ab0*/  HFMA2 R19, -RZ, RZ, 0, 0 ;  /* 0x00000000ff137431 */ /* 0x000fd800000001ff */
[----:B------:R-:W-:Y:S05]  /*1ac0*/  @!P0 BRA `(.L_x_18) ;  /* 0x0000000800948947 */ /* 0x000fea0003800000 */
[----:B------:R-:W-:Y:S01]  /*1ad0*/  UISETP.GE.U32.AND UP2, UPT, UR21, 0x7, UPT ;  /* 0x000000071500788c */ /* 0x000fe2000bf46070 */
[----:B------:R-:W-:Y:S01]  /*1ae0*/  MOV R19, RZ ;  /* 0x000000ff00137202 */ /* 0x000fe20000000f00 */
[----:B------:R-:W-:-:S07]  /*1af0*/  UMOV UR6, URZ ;  /* 0x000000ff00067c82 */ /* 0x000fce0008000000 */
[----:B------:R-:W-:Y:S05]  /*1b00*/  BRA.U !UP2, `(.L_x_19) ;  /* 0x000000050a407547 */ /* 0x000fea000b800000 */
[----:B------:R-:W-:Y:S01]  /*1b10*/  MOV R19, RZ ;  /* 0x000000ff00137202 */ /* 0x000fe20000000f00 */
[----:B------:R-:W-:-:S06]  /*1b20*/  UMOV UR6, URZ ;  /* 0x000000ff00067c82 */ /* 0x000fcc0008000000 */
.L_x_20:
[----:B---3--:R-:W-:Y:S01]  /*1b30*/  IMAD R9, R3, R10, UR6 ;  /* 0x0000000603097e24 */ /* 0x008fe2000f8e020a */
[----:B------:R-:W-:-:S04]  /*1b40*/  UIADD3 UR6, UPT, UPT, UR6, 0x8, URZ ;  /* 0x0000000806067890 */ /* 0x000fc8000fffe0ff */
[----:B------:R-:W-:Y:S01]  /*1b50*/  LEA R9, R9, UR31, 0x2 ;  /* 0x0000001f09097c11 */ /* 0x000fe2000f8e10ff */
[----:B------:R-:W-:-:S04]  /*1b60*/  UISETP.NE.AND UP2, UPT, UR6, UR8, UPT ;  /* 0x000000080600728c */ /* 0x000fc8000bf45270 */
[----:B------:R-:W0:Y:S04]  /*1b70*/  LDS R20, [R9] ;  /* 0x0000000009147984 */ /* 0x000e280000000800 */
[----:B------:R-:W1:Y:S04]  /*1b80*/  LDS R28, [R9+0x4] ;  /* 0x00000400091c7984 */ /* 0x000e680000000800 */
[----:B------:R-:W2:Y:S04]  /*1b90*/  LDS R21, [R9+0x8] ;  /* 0x0000080009157984 */ /* 0x000ea80000000800 */
[----:B------:R-:W3:Y:S04]  /*1ba0*/  LDS R26, [R9+0x10] ;  /* 0x00001000091a7984 */ /* 0x000ee80000000800 */
[----:B------:R-:W4:Y:S04]  /*1bb0*/  LDS R18, [R9+0xc] ;  /* 0x00000c0009127984 */ /* 0x000f280000000800 */
[----:B------:R-:W4:Y:S04]  /*1bc0*/  LDS R22, [R9+0x1c] ;  /* 0x00001c0009167984 */ /* 0x000f280000000800 */
[----:B------:R-:W4:Y:S01]  /*1bd0*/  LDS R24, [R9+0x14] ;  /* 0x0000140009187984 */ /* 0x000f220000000800 */
[----:B0-----:R-:W-:-:S03]  /*1be0*/  FADD R27, R20, -R17 ;  /* 0x80000011141b7221 */ /* 0x001fc60000000000 */
[----:B------:R-:W0:Y:S01]  /*1bf0*/  LDS R20, [R9+0x18] ;  /* 0x0000180009147984 */ /* 0x000e220000000800 */
[----:B-1----:R-:W-:Y:S01]  /*1c00*/  FADD R28, R28, -R17 ;  /* 0x800000111c1c7221 */ /* 0x002fe20000000000 */
[----:B------:R-:W-:-:S03]  /*1c10*/  FMUL R27, R27, 1.4426950216293334961 ;  /* 0x3fb8aa3b1b1b7820 */ /* 0x000fc60000400000 */
[----:B------:R-:W-:Y:S01]  /*1c20*/  FMUL R28, R28, 1.4426950216293334961 ;  /* 0x3fb8aa3b1c1c7820 */ /* 0x000fe20000400000 */
[--C-:B--2---:R-:W-:Y:S01]  /*1c30*/  FADD R21, R21, -R17.reuse ;  /* 0x8000001115157221 */ /* 0x104fe20000000000 */
[----:B------:R-:W-:Y:S01]  /*1c40*/  FSETP.GEU.AND P6, PT, R27, -126, PT ;  /* 0xc2fc00001b00780b */ /* 0x000fe20003fce000 */
[--C-:B---3--:R-:W-:Y:S02]  /*1c50*/  FADD R26, R26, -R17.reuse ;  /* 0x800000111a1a7221 */ /* 0x108fe40000000000 */
[----:B------:R-:W-:Y:S01]  /*1c60*/  FSETP.GEU.AND P0, PT, R28, -126, PT ;  /* 0xc2fc00001c00780b */ /* 0x000fe20003f0e000 */
[----:B------:R-:W-:Y:S01]  /*1c70*/  FMUL R21, R21, 1.4426950216293334961 ;  /* 0x3fb8aa3b15157820 */ /* 0x000fe20000400000 */
[----:B----4-:R-:W-:Y:S01]  /*1c80*/  FADD R18, R18, -R17 ;  /* 0x8000001112127221 */ /* 0x010fe20000000000 */
[----:B------:R-:W-:-:S03]  /*1c90*/  FMUL R25, R26, 1.4426950216293334961 ;  /* 0x3fb8aa3b1a197820 */ /* 0x000fc60000400000 */
[----:B------:R-:W-:Y:S01]  /*1ca0*/  FSETP.GEU.AND P1, PT, R21, -126, PT ;  /* 0xc2fc00001500780b */ /* 0x000fe20003f2e000 */
[----:B------:R-:W-:Y:S01]  /*1cb0*/  FMUL R23, R18, 1.4426950216293334961 ;  /* 0x3fb8aa3b12177820 */ /* 0x000fe20000400000 */
[--C-:B------:R-:W-:Y:S01]  /*1cc0*/  FADD R22, R22, -R17.reuse ;  /* 0x8000001116167221 */ /* 0x100fe20000000000 */
[----:B------:R-:W-:Y:S01]  /*1cd0*/  FSETP.GEU.AND P4, PT, R25, -126, PT ;  /* 0xc2fc00001900780b */ /* 0x000fe20003f8e000 */
[----:B------:R-:W-:Y:S01]  /*1ce0*/  @!P6 FMUL R27, R27, 0.5 ;  /* 0x3f0000001b1be820 */ /* 0x000fe20000400000 */
[----:B------:R-:W-:Y:S01]  /*1cf0*/  FADD R29, R24, -R17 ;  /* 0x80000011181d7221 */ /* 0x000fe20000000000 */
[----:B------:R-:W-:Y:S01]  /*1d00*/  FSETP.GEU.AND P2, PT, R23, -126, PT ;  /* 0xc2fc00001700780b */ /* 0x000fe20003f4e000 */
[----:B------:R-:W-:Y:S01]  /*1d10*/  @!P0 FMUL R28, R28, 0.5 ;  /* 0x3f0000001c1c8820 */ /* 0x000fe20000400000 */
[----:B------:R1:W2:Y:S05]  /*1d20*/  MUFU.EX2 R18, R27 ;  /* 0x0000001b00127308 */ /* 0x0002aa0000000800 */
[----:B------:R-:W-:-:S03]  /*1d30*/  @!P1 FMUL R21, R21, 0.5 ;  /* 0x3f00000015159820 */ /* 0x000fc60000400000 */
[----:B------:R-:W3:Y:S01]  /*1d40*/  MUFU.EX2 R26, R28 ;  /* 0x0000001c001a7308 */ /* 0x000ee20000000800 */
[----:B-1----:R-:W-:Y:S01]  /*1d50*/  FMUL R27, R29, 1.4426950216293334961 ;  /* 0x3fb8aa3b1d1b7820 */ /* 0x002fe20000400000 */
[----:B------:R-:W-:Y:S01]  /*1d60*/  @!P4 FMUL R25, R25, 0.5 ;  /* 0x3f0000001919c820 */ /* 0x000fe20000400000 */
[----:B------:R-:W-:-:S03]  /*1d70*/  @!P2 FMUL R23, R23, 0.5 ;  /* 0x3f0000001717a820 */ /* 0x000fc60000400000 */
[----:B------:R-:W-:Y:S01]  /*1d80*/  FSETP.GEU.AND P5, PT, R27, -126, PT ;  /* 0xc2fc00001b00780b */ /* 0x000fe20003fae000 */
[----:B0-----:R-:W-:Y:S01]  /*1d90*/  FADD R20, R20, -R17 ;  /* 0x8000001114147221 */ /* 0x001fe20000000000 */
[----:B------:R0:W1:Y:S01]  /*1da0*/  MUFU.EX2 R24, R21 ;  /* 0x0000001500187308 */ /* 0x0000620000000800 */
[----:B--2---:R-:W-:Y:S02]  /*1db0*/  @!P6 FMUL R18, R18, R18 ;  /* 0x000000121212e220 */ /* 0x004fe40000400000 */
[----:B------:R-:W-:Y:S02]  /*1dc0*/  FMUL R29, R20, 1.4426950216293334961 ;  /* 0x3fb8aa3b141d7820 */ /* 0x000fe40000400000 */
[----:B------:R-:W-:Y:S01]  /*1dd0*/  FADD R19, R18, R19 ;  /* 0x0000001312137221 */ /* 0x000fe20000000000 */
[----:B------:R2:W-:Y:S02]  /*1de0*/  STS [R9], R18 ;  /* 0x0000001209007388 */ /* 0x0005e40000000800 */
[----:B------:R-:W-:Y:S01]  /*1df0*/  FSETP.GEU.AND P6, PT, R29, -126, PT ;  /* 0xc2fc00001d00780b */ /* 0x000fe20003fce000 */
[----:B0-----:R-:W-:Y:S01]  /*1e00*/  FMUL R21, R22, 1.4426950216293334961 ;  /* 0x3fb8aa3b16157820 */ /* 0x001fe20000400000 */
[----:B---3--:R-:W-:Y:S01]  /*1e10*/  @!P0 FMUL R26, R26, R26 ;  /* 0x0000001a1a1a8220 */ /* 0x008fe20000400000 */
[----:B------:R-:W-:Y:S01]  /*1e20*/  @!P5 FMUL R27, R27, 0.5 ;  /* 0x3f0000001b1bd820 */ /* 0x000fe20000400000 */
[----:B------:R-:W0:Y:S02]  /*1e30*/  MUFU.EX2 R20, R23 ;  /* 0x0000001700147308 */ /* 0x000e240000000800 */
[----:B------:R-:W-:Y:S01]  /*1e40*/  FSETP.GEU.AND P0, PT, R21, -126, PT ;  /* 0xc2fc00001500780b */ /* 0x000fe20003f0e000 */
[----:B------:R-:W-:Y:S01]  /*1e50*/  FADD R19, R19, R26 ;  /* 0x0000001a13137221 */ /* 0x000fe20000000000 */
[----:B------:R3:W-:Y:S01]  /*1e60*/  STS [R9+0x4], R26 ;  /* 0x0000041a09007388 */ /* 0x0007e20000000800 */
[----:B-1----:R-:W-:-:S03]  /*1e70*/  @!P1 FMUL R24, R24, R24 ;  /* 0x0000001818189220 */ /* 0x002fc60000400000 */
[----:B------:R-:W1:Y:S01]  /*1e80*/  MUFU.EX2 R22, R25 ;  /* 0x0000001900167308 */ /* 0x000e620000000800 */
[----:B------:R-:W-:Y:S01]  /*1e90*/  @!P6 FMUL R29, R29, 0.5 ;  /* 0x3f0000001d1de820 */ /* 0x000fe20000400000 */
[----:B------:R3:W-:Y:S01]  /*1ea0*/  STS [R9+0x8], R24 ;  /* 0x0000081809007388 */ /* 0x0007e20000000800 */
[----:B------:R-:W-:-:S04]  /*1eb0*/  FADD R19, R19, R24 ;  /* 0x0000001813137221 */ /* 0x000fc80000000000 */
[----:B------:R-:W-:Y:S01]  /*1ec0*/  @!P0 FMUL R21, R21, 0.5 ;  /* 0x3f00000015158820 */ /* 0x000fe20000400000 */
[----:B------:R-:W4:Y:S01]  /*1ed0*/  MUFU.EX2 R28, R27 ;  /* 0x0000001b001c7308 */ /* 0x000f220000000800 */
[----:B0-----:R-:W-:-:S04]  /*1ee0*/  @!P2 FMUL R20, R20, R20 ;  /* 0x000000141414a220 */ /* 0x001fc80000400000 */
[----:B------:R-:W-:Y:S01]  /*1ef0*/  FADD R19, R19, R20 ;  /* 0x0000001413137221 */ /* 0x000fe20000000000 */
[----:B------:R3:W-:Y:S02]  /*1f00*/  STS [R9+0xc], R20 ;  /* 0x00000c1409007388 */ /* 0x0007e40000000800 */
[----:B------:R-:W0:Y:S01]  /*1f10*/  MUFU.EX2 R23, R29 ;  /* 0x0000001d00177308 */ /* 0x000e220000000800 */
[----:B-1----:R-:W-:-:S04]  /*1f20*/  @!P4 FMUL R22, R22, R22 ;  /* 0x000000161616c220 */ /* 0x002fc80000400000 */
[----:B------:R-:W-:Y:S01]  /*1f30*/  FADD R19, R19, R22 ;  /* 0x0000001613137221 */ /* 0x000fe20000000000 */
[----:B------:R3:W-:Y:S02]  /*1f40*/  STS [R9+0x10], R22 ;  /* 0x0000101609007388 */ /* 0x0007e40000000800 */
[----:B------:R-:W1:Y:S01]  /*1f50*/  MUFU.EX2 R21, R21 ;  /* 0x0000001500157308 */ /* 0x000e620000000800 */
[----:B----4-:R-:W-:-:S04]  /*1f60*/  @!P5 FMUL R28, R28, R28 ;  /* 0x0000001c1c1cd220 */ /* 0x010fc80000400000 */
[----:B--2---:R-:W-:Y:S01]  /*1f70*/  FADD R18, R19, R28 ;  /* 0x0000001c13127221 */ /* 0x004fe20000000000 */
[----:B------:R3:W-:Y:S01]  /*1f80*/  STS [R9+0x14], R28 ;  /* 0x0000141c09007388 */ /* 0x0007e20000000800 */
[----:B0-----:R-:W-:-:S04]  /*1f90*/  @!P6 FMUL R23, R23, R23 ;  /* 0x000000171717e220 */ /* 0x001fc80000400000 */
[----:B------:R-:W-:Y:S01]  /*1fa0*/  FADD R18, R18, R23 ;  /* 0x0000001712127221 */ /* 0x000fe20000000000 */
[----:B------:R3:W-:Y:S01]  /*1fb0*/  STS [R9+0x18], R23 ;  /* 0x0000181709007388 */ /* 0x0007e20000000800 */
[----:B-1----:R-:W-:-:S04]  /*1fc0*/  @!P0 FMUL R21, R21, R21 ;  /* 0x0000001515158220 */ /* 0x002fc80000400000 */
[----:B------:R-:W-:Y:S01]  /*1fd0*/  FADD R19, R18, R21 ;  /* 0x0000001512137221 */ /* 0x000fe20000000000 */
[----:B------:R3:W-:Y:S01]  /*1fe0*/  STS [R9+0x1c], R21 ;  /* 0x00001c1509007388 */ /* 0x0007e20000000800 */
[----:B------:R-:W-:Y:S05]  /*1ff0*/  BRA.U UP2, `(.L_x_20) ;  /* 0xfffffff902cc7547 */ /* 0x000fea000b83ffff */
[----:B------:R-:W-:-:S05]  /*2000*/  UMOV UR6, UR8 ;  /* 0x0000000800067c82 */ /* 0x000fca0008000000 */
.L_x_19:
[----:B------:R-:W-:-:S09]  /*2010*/  UISETP.NE.AND UP2, UPT, UR20, URZ, UPT ;  /* 0x000000ff1400728c */ /* 0x000fd2000bf45270 */
[----:B------:R-:W-:Y:S05]  /*2020*/  BRA.U !UP2, `(.L_x_18) ;  /* 0x000000050a3c7547 */ /* 0x000fea000b800000 */
[----:B------:R-:W-:Y:S02]  /*2030*/  UISETP.GE.U32.AND UP2, UPT, UR26, 0x3, UPT ;  /* 0x000000031a00788c */ /* 0x000fe4000bf46070 */
[----:B------:R-:W-:-:S07]  /*2040*/  UISETP.NE.AND UP3, UPT, UR19, URZ, UPT ;  /* 0x000000ff1300728c */ /* 0x000fce000bf65270 */
[----:B------:R-:W-:Y:S05]  /*2050*/  BRA.U !UP2, `(.L_x_21) ;  /* 0x000000010a9c7547 */ /* 0x000fea000b800000 */
[----:B---3--:R-:W-:Y:S01]  /*2060*/  IMAD R9, R3, R10, UR6 ;  /* 0x0000000603097e24 */ /* 0x008fe2000f8e020a */
[----:B------:R-:W-:-:S04]  /*2070*/  UIADD3 UR6, UPT, UPT, UR6, 0x4, URZ ;  /* 0x0000000406067890 */ /* 0x000fc8000fffe0ff */
[----:B------:R-:W-:-:S05]  /*2080*/  LEA R9, R9, UR31, 0x2 ;  /* 0x0000001f09097c11 */ /* 0x000fca000f8e10ff */
[----:B------:R-:W0:Y:S04]  /*2090*/  LDS R18, [R9] ;  /* 0x0000000009127984 */ /* 0x000e280000000800 */
[----:B------:R-:W1:Y:S04]  /*20a0*/  LDS R20, [R9+0x4] ;  /* 0x0000040009147984 */ /* 0x000e680000000800 */
[----:B------:R-:W2:Y:S04]  /*20b0*/  LDS R22, [R9+0x8] ;  /* 0x0000080009167984 */ /* 0x000ea80000000800 */
[----:B------:R-:W3:Y:S01]  /*20c0*/  LDS R24, [R9+0xc] ;  /* 0x00000c0009187984 */ /* 0x000ee20000000800 */
[--C-:B0-----:R-:W-:Y:S01]  /*20d0*/  FADD R18, R18, -R17.reuse ;  /* 0x8000001112127221 */ /* 0x101fe20000000000 */
[----:B-1----:R-:W-:-:S03]  /*20e0*/  FADD R20, R20, -R17 ;  /* 0x8000001114147221 */ /* 0x002fc60000000000 */
[----:B------:R-:W-:Y:S01]  /*20f0*/  FMUL R18, R18, 1.4426950216293334961 ;  /* 0x3fb8aa3b12127820 */ /* 0x000fe20000400000 */
[----:B--2---:R-:W-:Y:S01]  /*2100*/  FADD R22, R22, -R17 ;  /* 0x8000001116167221 */ /* 0x004fe20000000000 */
[----:B------:R-:W-:-:S03]  /*2110*/  FMUL R21, R20, 1.4426950216293334961 ;  /* 0x3fb8aa3b14157820 */ /* 0x000fc60000400000 */
[----:B------:R-:W-:Y:S01]  /*2120*/  FSETP.GEU.AND P0, PT, R18, -126, PT ;  /* 0xc2fc00001200780b */ /* 0x000fe20003f0e000 */
[----:B---3--:R-:W-:Y:S01]  /*2130*/  FADD R24, R24, -R17 ;  /* 0x8000001118187221 */ /* 0x008fe20000000000 */
[----:B------:R-:W-:Y:S01]  /*2140*/  FMUL R23, R22, 1.4426950216293334961 ;  /* 0x3fb8aa3b16177820 */ /* 0x000fe20000400000 */
[----:B------:R-:W-:Y:S02]  /*2150*/  FSETP.GEU.AND P1, PT, R21, -126, PT ;  /* 0xc2fc00001500780b */ /* 0x000fe40003f2e000 */
[----:B------:R-:W-:Y:S02]  /*2160*/  FMUL R25, R24, 1.4426950216293334961 ;  /* 0x3fb8aa3b18197820 */ /* 0x000fe40000400000 */
[----:B------:R-:W-:-:S03]  /*2170*/  FSETP.GEU.AND P2, PT, R23, -126, PT ;  /* 0xc2fc00001700780b */ /* 0x000fc60003f4e000 */
[----:B------:R-:W-:-:S03]  /*2180*/  FSETP.GEU.AND P4, PT, R25, -126, PT ;  /* 0xc2fc00001900780b */ /* 0x000fc60003f8e000 */
[----:B------:R-:W-:-:S03]  /*2190*/  @!P0 FMUL R18, R18, 0.5 ;  /* 0x3f00000012128820 */ /* 0x000fc60000400000 */
[----:B------:R-:W-:Y:S01]  /*21a0*/  @!P1 FMUL R21, R21, 0.5 ;  /* 0x3f00000015159820 */ /* 0x000fe20000400000 */
[----:B------:R-:W0:Y:S03]  /*21b0*/  MUFU.EX2 R20, R18 ;  /* 0x0000001200147308 */ /* 0x000e260000000800 */
[----:B------:R-:W-:-:S03]  /*21c0*/  @!P2 FMUL R23, R23, 0.5 ;  /* 0x3f0000001717a820 */ /* 0x000fc60000400000 */
[----:B------:R-:W-:Y:S02]  /*21d0*/  @!P4 FMUL R25, R25, 0.5 ;  /* 0x3f0000001919c820 */ /* 0x000fe40000400000 */
[----:B------:R-:W1:Y:S08]  /*21e0*/  MUFU.EX2 R22, R21 ;  /* 0x0000001500167308 */ /* 0x000e700000000800 */
[----:B------:R-:W2:Y:S01]  /*21f0*/  MUFU.EX2 R24, R23 ;  /* 0x0000001700187308 */ /* 0x000ea20000000800 */
[----:B0-----:R-:W-:-:S04]  /*2200*/  @!P0 FMUL R20, R20, R20 ;  /* 0x0000001414148220 */ /* 0x001fc80000400000 */
[----:B------:R-:W-:Y:S01]  /*2210*/  FADD R19, R19, R20 ;  /* 0x0000001413137221 */ /* 0x000fe20000000000 */
[----:B------:R0:W-:Y:S02]  /*2220*/  STS [R9], R20 ;  /* 0x0000001409007388 */ /* 0x0001e40000000800 */
[----:B------:R-:W3:Y:S01]  /*2230*/  MUFU.EX2 R26, R25 ;  /* 0x00000019001a7308 */ /* 0x000ee20000000800 */
[----:B-1----:R-:W-:-:S04]  /*2240*/  @!P1 FMUL R22, R22, R22 ;  /* 0x0000001616169220 */ /* 0x002fc80000400000 */
[----:B------:R-:W-:Y:S01]  /*2250*/  FADD R19, R19, R22 ;  /* 0x0000001613137221 */ /* 0x000fe20000000000 */
[----:B------:R0:W-:Y:S01]  /*2260*/  STS [R9+0x4], R22 ;  /* 0x0000041609007388 */ /* 0x0001e20000000800 */
[----:B--2---:R-:W-:-:S04]  /*2270*/  @!P2 FMUL R24, R24, R24 ;  /* 0x000000181818a220 */ /* 0x004fc80000400000 */
[----:B------:R-:W-:Y:S01]  /*2280*/  FADD R19, R19, R24 ;  /* 0x0000001813137221 */ /* 0x000fe20000000000 */
[----:B------:R0:W-:Y:S01]  /*2290*/  STS [R9+0x8], R24 ;  /* 0x0000081809007388 */ /* 0x0001e20000000800 */
[----:B---3--:R-:W-:-:S04]  /*22a0*/  @!P4 FMUL R26, R26, R26 ;  /* 0x0000001a1a1ac220 */ /* 0x008fc80000400000 */
[----:B------:R-:W-:Y:S01]  /*22b0*/  FADD R19, R19, R26 ;  /* 0x0000001a13137221 */ /* 0x000fe20000000000 */
[----:B------:R0:W-:Y:S06]  /*22c0*/  STS [R9+0xc], R26 ;  /* 0x00000c1a09007388 */ /* 0x0001ec0000000800 */
.L_x_21:
[----:B------:R-:W-:Y:S05]  /*22d0*/  BRA.U !UP3, `(.L_x_18) ;  /* 0x000000010b907547 */ /* 0x000fea000b800000 */
[----:B------:R-:W-:Y:S02]  /*22e0*/  UISETP.NE.AND UP2, UPT, UR30, URZ, UPT ;  /* 0x000000ff1e00728c */ /* 0x000fe4000bf45270 */
[----:B------:R-:W-:-:S07]  /*22f0*/  UISETP.NE.AND UP3, UPT, UR11, URZ, UPT ;  /* 0x000000ff0b00728c */ /* 0x000fce000bf65270 */
[----:B------:R-:W-:Y:S05]  /*2300*/  BRA.U !UP2, `(.L_x_22) ;  /* 0x000000010a547547 */ /* 0x000fea000b800000 */
[----:B0--3--:R-:W-:Y:S01]  /*2310*/  IMAD R9, R3, R10, UR6 ;  /* 0x0000000603097e24 */ /* 0x009fe2000f8e020a */
[----:B------:R-:W-:-:S04]  /*2320*/  UIADD3 UR6, UPT, UPT, UR6, 0x2, URZ ;  /* 0x0000000206067890 */ /* 0x000fc8000fffe0ff */
[----:B------:R-:W-:-:S05]  /*2330*/  LEA R21, R9, UR31, 0x2 ;  /* 0x0000001f09157c11 */ /* 0x000fca000f8e10ff */
[----:B------:R-:W0:Y:S04]  /*2340*/  LDS R18, [R21] ;  /* 0x0000000015127984 */ /* 0x000e280000000800 */
[----:B------:R-:W1:Y:S01]  /*2350*/  LDS R20, [R21+0x4] ;  /* 0x0000040015147984 */ /* 0x000e620000000800 */
[--C-:B0-----:R-:W-:Y:S01]  /*2360*/  FADD R18, R18, -R17.reuse ;  /* 0x8000001112127221 */ /* 0x101fe20000000000 */
[----:B-1----:R-:W-:-:S03]  /*2370*/  FADD R20, R20, -R17 ;  /* 0x8000001114147221 */ /* 0x002fc60000000000 */
[----:B------:R-:W-:Y:S01]  /*2380*/  FMUL R18, R18, 1.4426950216293334961 ;  /* 0x3fb8aa3b12127820 */ /* 0x000fe20000400000 */
[----:B------:R-:W-:-:S04]  /*2390*/  FMUL R9, R20, 1.4426950216293334961 ;  /* 0x3fb8aa3b14097820 */ /* 0x000fc80000400000 */
[----:B------:R-:W-:Y:S02]  /*23a0*/  FSETP.GEU.AND P0, PT, R18, -126, PT ;  /* 0xc2fc00001200780b */ /* 0x000fe40003f0e000 */
[----:B------:R-:W-:-:S11]  /*23b0*/  FSETP.GEU.AND P1, PT, R9, -126, PT ;  /* 0xc2fc00000900780b */ /* 0x000fd60003f2e000 */
[----:B------:R-:W-:Y:S02]  /*23c0*/  @!P0 FMUL R18, R18, 0.5 ;  /* 0x3f00000012128820 */ /* 0x000fe40000400000 */
[----:B------:R-:W-:Y:S02]  /*23d0*/  @!P1 FMUL R9, R9, 0.5 ;  /* 0x3f00000009099820 */ /* 0x000fe40000400000 */
[----:B------:R-:W0:Y:S08]  /*23e0*/  MUFU.EX2 R20, R18 ;  /* 0x0000001200147308 */ /* 0x000e300000000800 */
[----:B------:R-:W1:Y:S01]  /*23f0*/  MUFU.EX2 R22, R9 ;  /* 0x0000000900167308 */ /* 0x000e620000000800 */
[----:B0-----:R-:W-:-:S04]  /*2400*/  @!P0 FMUL R20, R20, R20 ;  /* 0x0000001414148220 */ /* 0x001fc80000400000 */
[----:B------:R-:W-:Y:S01]  /*2410*/  FADD R19, R19, R20 ;  /* 0x0000001413137221 */ /* 0x000fe20000000000 */
[----:B------:R2:W-:Y:S01]  /*2420*/  STS [R21], R20 ;  /* 0x0000001415007388 */ /* 0x0005e20000000800 */
[----:B-1----:R-:W-:-:S04]  /*2430*/  @!P1 FMUL R22, R22, R22 ;  /* 0x0000001616169220 */ /* 0x002fc80000400000 */
[----:B------:R-:W-:Y:S01]  /*2440*/  FADD R19, R19, R22 ;  /* 0x0000001613137221 */ /* 0x000fe20000000000 */
[----:B------:R2:W-:Y:S06]  /*2450*/  STS [R21+0x4], R22 ;  /* 0x0000041615007388 */ /* 0x0005ec0000000800 */
.L_x_22:
[----:B------:R-:W-:Y:S05]  /*2460*/  BRA.U !UP3, `(.L_x_18) ;  /* 0x000000010b2c7547 */ /* 0x000fea000b800000 */
[----:B------:R-:W-:-:S05]  /*2470*/  IMAD R10, R3, R10, UR6 ;  /* 0x00000006030a7e24 */ /* 0x000fca000f8e020a */
[----:B------:R-:W-:-:S05]  /*2480*/  LEA R10, R10, UR31, 0x2 ;  /* 0x0000001f0a0a7c11 */ /* 0x000fca000f8e10ff */
[----:B------:R-:W1:Y:S02]  /*2490*/  LDS R18, [R10] ;  /* 0x000000000a127984 */ /* 0x000e640000000800 */
[----:B-1----:R-:W-:-:S04]  /*24a0*/  FADD R18, R18, -R17 ;  /* 0x8000001112127221 */ /* 0x002fc80000000000 */
[----:B------:R-:W-:-:S05]  /*24b0*/  FMUL R18, R18, 1.4426950216293334961 ;  /* 0x3fb8aa3b12127820 */ /* 0x000fca0000400000 */
[----:B------:R-:W-:-:S13]  /*24c0*/  FSETP.GEU.AND P0, PT, R18, -126, PT ;  /* 0xc2fc00001200780b */ /* 0x000fda0003f0e000 */
[----:B------:R-:W-:-:S04]  /*24d0*/  @!P0 FMUL R18, R18, 0.5 ;  /* 0x3f00000012128820 */ /* 0x000fc80000400000 */
[----:B0--3--:R-:W0:Y:S02]  /*24e0*/  MUFU.EX2 R9, R18 ;  /* 0x0000001200097308 */ /* 0x009e240000000800 */
[----:B0-----:R-:W-:-:S04]  /*24f0*/  @!P0 FMUL R9, R9, R9 ;  /* 0x0000000909098220 */ /* 0x001fc80000400000 */
[----:B------:R-:W-:Y:S01]  /*2500*/  FADD R19, R19, R9 ;  /* 0x0000000913137221 */ /* 0x000fe20000000000 */
[----:B------:R1:W-:Y:S06]  /*2510*/  STS [R10], R9 ;  /* 0x000000090a007388 */ /* 0x0003ec0000000800 */
.L_x_18:
[C---:B01-3-5:R-:W-:Y:S01]  /*2520*/  FMNMX R9, R16.reuse, R17, !PT ;  /* 0x0000001110097209 */ /* 0x06bfe20007800000 */
[----:B------:R-:W-:Y:S04]  /*2530*/  BSSY.RECONVERGENT B0, `(.L_x_23) ;  /* 0x000001b000007945 */ /* 0x000fe80003800200 */
[----:B------:R-:W-:Y:S01]  /*2540*/  FADD R16, R16, -R9 ;  /* 0x8000000910107221 */ /* 0x000fe20000000000 */
[----:B------:R-:W-:-:S03]  /*2550*/  FADD R17, -R9, R17 ;  /* 0x0000001109117221 */ /* 0x000fc60000000100 */
        /* <DEDUP_REMOVED lines=9> */
[----:B------:R-:W-:Y:S01]  /*25f0*/  FMUL R11, R11, R18 ;  /* 0x000000120b0b7220 */ /* 0x000fe20000400000 */
[----:B-1----:R-:W-:-:S04]  /*2600*/  @!P1 FMUL R10, R10, R10 ;  /* 0x0000000a0a0a9220 */ /* 0x002fc80000400000 */
[----:B------:R-:W-:-:S05]  /*2610*/  FFMA R19, R10, R19, R11 ;  /* 0x000000130a137223 */ /* 0x000fca000000000b */
[----:B------:R-:W-:-:S04]  /*2620*/  IADD3 R18, PT, PT, R19, 0x1800000, RZ ;  /* 0x0180000013127810 */ /* 0x000fc80007ffe0ff */
[----:B------:R-:W-:-:S04]  /*2630*/  LOP3.LUT R18, R18, 0x7f800000, RZ, 0xc0, !PT ;  /* 0x7f80000012127812 */ /* 0x000fc800078ec0ff */
[----:B------:R-:W-:-:S13]  /*2640*/  ISETP.GT.U32.AND P0, PT, R18, 0x1ffffff, PT ;  /* 0x01ffffff1200780c */ /* 0x000fda0003f04070 */
[----:B------:R-:W-:Y:S05]  /*2650*/  @P0 BRA `(.L_x_24) ;  /* 0x0000000000100947 */ /* 0x000fea0003800000 */
[----:B------:R-:W-:-:S07]  /*2660*/  MOV R18, 0x2680 ;  /* 0x0000268000127802 */ /* 0x000fce0000000f00 */
[----:B--2---:R-:W-:Y:S05]  /*2670*/  CALL.REL.NOINC `($__internal_0_$__cuda_sm20_rcp_rn_f32_slowpath) ;  /* 0x0000003800447944 */ /* 0x004fea0003c00000 */
[----:B------:R-:W-:Y:S01]  /*2680*/  MOV R18, R20 ;  /* 0x0000001400127202 */ /* 0x000fe20000000f00 */
[----:B------:R-:W-:Y:S06]  /*2690*/  BRA `(.L_x_25) ;  /* 0x0000000000107947 */ /* 0x000fec0003800000 */
.L_x_24:
[----:B------:R-:W0:Y:S02]  /*26a0*/  MUFU.RCP R18, R19 ;  /* 0x0000001300127308 */ /* 0x000e240000001000 */
[----:B0-----:R-:W-:-:S04]  /*26b0*/  FFMA R16, R19, R18, -1 ;  /* 0xbf80000013107423 */ /* 0x001fc80000000012 */
[----:B------:R-:W-:-:S04]  /*26c0*/  FADD.FTZ R17, -R16, -RZ ;  /* 0x800000ff10117221 */ /* 0x000fc80000010100 */
[----:B------:R-:W-:-:S07]  /*26d0*/  FFMA R18, R18, R17, R18 ;  /* 0x0000001112127223 */ /* 0x000fce0000000012 */
.L_x_25:
[----:B------:R-:W-:Y:S05]  /*26e0*/  BSYNC.RECONVERGENT B0 ;  /* 0x0000000000007941 */ /* 0x000fea0003800200 */
.L_x_23:
[----:B------:R-:W-:Y:S05]  /*26f0*/  @P3 BRA `(.L_x_26) ;  /* 0x00000008009c3947 */ /* 0x000fea0003800000 */
[----:B------:R-:W-:Y:S01]  /*2700*/  UMOV UR6, URZ ;  /* 0x000000ff00067c82 */ /* 0x000fe20008000000 */
[----:B------:R-:W-:Y:S05]  /*2710*/  BRA.U !UP0, `(.L_x_27) ;  /* 0x0000000508247547 */ /* 0x000fea000b800000 */
[----:B--2---:R-:W-:Y:S01]  /*2720*/  FMUL R20, RZ, R10 ;  /* 0x0000000aff147220 */ /* 0x004fe20000400000 */
[----:B------:R-:W-:-:S06]  /*2730*/  UMOV UR6, URZ ;  /* 0x000000ff00067c82 */ /* 0x000fcc0008000000 */
.L_x_28:
[----:B-1----:R-:W0:Y:S01]  /*2740*/  LDC.64 R16, c[0x0][0x3c8] ;  /* 0x0000f200ff107b82 */ /* 0x002e220000000a00 */
[----:B------:R-:W-:-:S05]  /*2750*/  IADD3 R21, PT, PT, R8, UR6, RZ ;  /* 0x0000000608157c10 */ /* 0x000fca000fffe0ff */
[----:B0-----:R-:W-:-:S05]  /*2760*/  IMAD.WIDE R16, R21, 0x4, R16 ;  /* 0x0000000415107825 */ /* 0x001fca00078e0210 */
[----:B------:R-:W2:Y:S04]  /*2770*/  LDG.E R21, desc[UR14][R16.64] ;  /* 0x0000000e10157981 */ /* 0x000ea8000c1e1900 */
[----:B------:R-:W3:Y:S04]  /*2780*/  LDG.E R22, desc[UR14][R16.64+0x4] ;  /* 0x0000040e10167981 */ /* 0x000ee8000c1e1900 */
[----:B------:R-:W4:Y:S04]  /*2790*/  LDG.E R23, desc[UR14][R16.64+0x8] ;  /* 0x0000080e10177981 */ /* 0x000f28000c1e1900 */
[----:B------:R-:W5:Y:S01]  /*27a0*/  LDG.E R25, desc[UR14][R16.64+0xc] ;  /* 0x00000c0e10197981 */ /* 0x000f62000c1e1900 */
[C-C-:B--2---:R-:W-:Y:S01]  /*27b0*/  FFMA R21, R11.reuse, R21, R20.reuse ;  /* 0x000000150b157223 */ /* 0x144fe20000000014 */
[----:B---3--:R-:W-:-:S03]  /*27c0*/  FFMA R29, R11, R22, R20 ;  /* 0x000000160b1d7223 */ /* 0x008fc60000000014 */
[-C--:B------:R-:W-:Y:S02]  /*27d0*/  FMUL R27, R21, R18.reuse ;  /* 0x00000012151b7220 */ /* 0x080fe40000400000 */
[----:B------:R-:W2:Y:S01]  /*27e0*/  LDG.E R21, desc[UR14][R16.64+0x10] ;  /* 0x0000100e10157981 */ /* 0x000ea2000c1e1900 */
[--C-:B----4-:R-:W-:Y:S01]  /*27f0*/  FFMA R22, R11, R23, R20.reuse ;  /* 0x000000170b167223 */ /* 0x110fe20000000014 */
[----:B------:R-:W-:Y:S02]  /*2800*/  FMUL R24, R29, R18 ;  /* 0x000000121d187220 */ /* 0x000fe40000400000 */
[----:B------:R-:W3:Y:S01]  /*2810*/  LDG.E R23, desc[UR14][R16.64+0x14] ;  /* 0x0000140e10177981 */ /* 0x000ee2000c1e1900 */
[----:B-----5:R-:W-:-:S03]  /*2820*/  FFMA R28, R11, R25, R20 ;  /* 0x000000190b1c7223 */ /* 0x020fc60000000014 */
[----:B------:R-:W4:Y:S01]  /*2830*/  LDG.E R29, desc[UR14][R16.64+0x24] ;  /* 0x0000240e101d7981 */ /* 0x000f22000c1e1900 */
[----:B------:R-:W-:-:S03]  /*2840*/  FMUL R26, R22, R18 ;  /* 0x00000012161a7220 */ /* 0x000fc60000400000 */
[----:B------:R0:W-:Y:S04]  /*2850*/  STG.E desc[UR14][R16.64], R27 ;  /* 0x0000001b10007986 */ /* 0x0001e8000c10190e */
[----:B------:R-:W5:Y:S04]  /*2860*/  LDG.E R25, desc[UR14][R16.64+0x18] ;  /* 0x0000180e10197981 */ /* 0x000f68000c1e1900 */
[----:B------:R-:W5:Y:S04]  /*2870*/  LDG.E R22, desc[UR14][R16.64+0x1c] ;  /* 0x00001c0e10167981 */ /* 0x000f68000c1e1900 */
[----:B0-----:R-:W5:Y:S01]  /*2880*/  LDG.E R27, desc[UR14][R16.64+0x20] ;  /* 0x0000200e101b7981 */ /* 0x001f62000c1e1900 */
[----:B------:R-:W-:-:S03]  /*2890*/  FMUL R28, R28, R18 ;  /* 0x000000121c1c7220 */ /* 0x000fc60000400000 */
[----:B------:R5:W-:Y:S04]  /*28a0*/  STG.E desc[UR14][R16.64+0x4], R24 ;  /* 0x0000041810007986 */ /* 0x000be8000c10190e */
[----:B------:R0:W-:Y:S04]  /*28b0*/  STG.E desc[UR14][R16.64+0x8], R26 ;  /* 0x0000081a10007986 */ /* 0x0001e8000c10190e */
[----:B------:R1:W-:Y:S01]  /*28c0*/  STG.E desc[UR14][R16.64+0xc], R28 ;  /* 0x00000c1c10007986 */ /* 0x0003e2000c10190e */
[C-C-:B--2---:R-:W-:Y:S01]  /*28d0*/  FFMA R21, R11.reuse, R21, R20.reuse ;  /* 0x000000150b157223 */ /* 0x144fe20000000014 */
[C-C-:B---3--:R-:W-:Y:S01]  /*28e0*/  FFMA R23, R11.reuse, R23, R20.reuse ;  /* 0x000000170b177223 */ /* 0x148fe20000000014 */
[----:B----4-:R-:W-:-:S03]  /*28f0*/  FFMA R29, R11, R29, R20 ;  /* 0x0000001d0b1d7223 */ /* 0x010fc60000000014 */
[-C--:B------:R-:W-:Y:S01]  /*2900*/  FMUL R23, R23, R18.reuse ;  /* 0x0000001217177220 */ /* 0x080fe20000400000 */
[-C--:B------:R-:W-:Y:S01]  /*2910*/  FMUL R29, R29, R18.reuse ;  /* 0x000000121d1d7220 */ /* 0x080fe20000400000 */
[--C-:B-----5:R-:W-:Y:S01]  /*2920*/  FFMA R24, R11, R25, R20.reuse ;  /* 0x000000190b187223 */ /* 0x120fe20000000014 */
[----:B------:R-:W-:Y:S01]  /*2930*/  FMUL R25, R21, R18 ;  /* 0x0000001215197220 */ /* 0x000fe20000400000 */
[C-C-:B------:R-:W-:Y:S01]  /*2940*/  FFMA R22, R11.reuse, R22, R20.reuse ;  /* 0x000000160b167223 */ /* 0x140fe20000000014 */
[----:B------:R-:W-:-:S03]  /*2950*/  FFMA R27, R11, R27, R20 ;  /* 0x0000001b0b1b7223 */ /* 0x000fc60000000014 */
[----:B------:R-:W-:Y:S01]  /*2960*/  STG.E desc[UR14][R16.64+0x10], R25 ;  /* 0x0000101910007986 */ /* 0x000fe2000c10190e */
[-C--:B0-----:R-:W-:Y:S01]  /*2970*/  FMUL R26, R22, R18.reuse ;  /* 0x00000012161a7220 */ /* 0x081fe20000400000 */
[-C--:B-1----:R-:W-:Y:S02]  /*2980*/  FMUL R28, R27, R18.reuse ;  /* 0x000000121b1c7220 */ /* 0x082fe40000400000 */
[----:B------:R0:W-:Y:S04]  /*2990*/  STG.E desc[UR14][R16.64+0x14], R23 ;  /* 0x0000141710007986 */ /* 0x0001e8000c10190e */
[----:B------:R1:W-:Y:S04]  /*29a0*/  STG.E desc[UR14][R16.64+0x24], R29 ;  /* 0x0000241d10007986 */ /* 0x0003e8000c10190e */
[----:B------:R-:W2:Y:S04]  /*29b0*/  LDG.E R21, desc[UR14][R16.64+0x28] ;  /* 0x0000280e10157981 */ /* 0x000ea8000c1e1900 */
[----:B0-----:R-:W3:Y:S04]  /*29c0*/  LDG.E R23, desc[UR14][R16.64+0x2c] ;  /* 0x00002c0e10177981 */ /* 0x001ee8000c1e1900 */
[----:B------:R-:W4:Y:S04]  /*29d0*/  LDG.E R22, desc[UR14][R16.64+0x30] ;  /* 0x0000300e10167981 */ /* 0x000f28000c1e1900 */
[----:B------:R-:W5:Y:S04]  /*29e0*/  LDG.E R27, desc[UR14][R16.64+0x34] ;  /* 0x0000340e101b7981 */ /* 0x000f68000c1e1900 */
[----:B------:R-:W5:Y:S04]  /*29f0*/  LDG.E R25, desc[UR14][R16.64+0x38] ;  /* 0x0000380e10197981 */ /* 0x000f68000c1e1900 */
[----:B-1----:R-:W5:Y:S01]  /*2a00*/  LDG.E R29, desc[UR14][R16.64+0x3c] ;  /* 0x00003c0e101d7981 */ /* 0x002f62000c1e1900 */
[----:B------:R-:W-:-:S03]  /*2a10*/  FMUL R24, R24, R18 ;  /* 0x0000001218187220 */ /* 0x000fc60000400000 */
[----:B------:R-:W-:Y:S04]  /*2a20*/  STG.E desc[UR14][R16.64+0x1c], R26 ;  /* 0x00001c1a10007986 */ /* 0x000fe8000c10190e */
[----:B------:R0:W-:Y:S04]  /*2a30*/  STG.E desc[UR14][R16.64+0x18], R24 ;  /* 0x0000181810007986 */ /* 0x0001e8000c10190e */
[----:B------:R1:W-:Y:S01]  /*2a40*/  STG.E desc[UR14][R16.64+0x20], R28 ;  /* 0x0000201c10007986 */ /* 0x0003e2000c10190e */
[----:B------:R-:W-:-:S04]  /*2a50*/  UIADD3 UR6, UPT, UPT, UR6, 0x10, URZ ;  /* 0x0000001006067890 */ /* 0x000fc8000fffe0ff */
[----:B------:R-:W-:Y:S01]  /*2a60*/  UISETP.NE.AND UP0, UPT, UR6, UR10, UPT ;  /* 0x0000000a0600728c */ /* 0x000fe2000bf05270 */
[C-C-:B--2---:R-:W-:Y:S01]  /*2a70*/  FFMA R21, R11.reuse, R21, R20.reuse ;  /* 0x000000150b157223 */ /* 0x144fe20000000014 */
[C-C-:B---3--:R-:W-:Y:S01]  /*2a80*/  FFMA R23, R11.reuse, R23, R20.reuse ;  /* 0x000000170b177223 */ /* 0x148fe20000000014 */
[C-C-:B----4-:R-:W-:Y:S01]  /*2a90*/  FFMA R22, R11.reuse, R22, R20.reuse ;  /* 0x000000160b167223 */ /* 0x150fe20000000014 */
[C-C-:B-----5:R-:W-:Y:S01]  /*2aa0*/  FFMA R27, R11.reuse, R27, R20.reuse ;  /* 0x0000001b0b1b7223 */ /* 0x160fe20000000014 */
[C-C-:B0-----:R-:W-:Y:S01]  /*2ab0*/  FFMA R24, R11.reuse, R25, R20.reuse ;  /* 0x000000190b187223 */ /* 0x141fe20000000014 */
[----:B------:R-:W-:Y:S01]  /*2ac0*/  FFMA R26, R11, R29, R20 ;  /* 0x0000001d0b1a7223 */ /* 0x000fe20000000014 */
[-C--:B------:R-:W-:Y:S01]  /*2ad0*/  FMUL R21, R21, R18.reuse ;  /* 0x0000001215157220 */ /* 0x080fe20000400000 */
[-C--:B------:R-:W-:Y:S01]  /*2ae0*/  FMUL R23, R23, R18.reuse ;  /* 0x0000001217177220 */ /* 0x080fe20000400000 */
[-C--:B------:R-:W-:Y:S01]  /*2af0*/  FMUL R25, R22, R18.reuse ;  /* 0x0000001216197220 */ /* 0x080fe20000400000 */
[-C--:B------:R-:W-:Y:S01]  /*2b00*/  FMUL R27, R27, R18.reuse ;  /* 0x000000121b1b7220 */ /* 0x080fe20000400000 */
[-C--:B------:R-:W-:Y:S01]  /*2b10*/  FMUL R29, R24, R18.reuse ;  /* 0x00000012181d7220 */ /* 0x080fe20000400000 */
[----:B------:R-:W-:Y:S01]  /*2b20*/  FMUL R26, R26, R18 ;  /* 0x000000121a1a7220 */ /* 0x000fe20000400000 */
[----:B------:R1:W-:Y:S04]  /*2b30*/  STG.E desc[UR14][R16.64+0x28], R21 ;  /* 0x0000281510007986 */ /* 0x0003e8000c10190e */
[----:B------:R1:W-:Y:S04]  /*2b40*/  STG.E desc[UR14][R16.64+0x2c], R23 ;  /* 0x00002c1710007986 */ /* 0x0003e8000c10190e */
[----:B------:R1:W-:Y:S04]  /*2b50*/  STG.E desc[UR14][R16.64+0x30], R25 ;  /* 0x0000301910007986 */ /* 0x0003e8000c10190e */
[----:B------:R1:W-:Y:S04]  /*2b60*/  STG.E desc[UR14][R16.64+0x34], R27 ;  /* 0x0000341b10007986 */ /* 0x0003e8000c10190e */
[----:B------:R1:W-:Y:S04]  /*2b70*/  STG.E desc[UR14][R16.64+0x38], R29 ;  /* 0x0000381d10007986 */ /* 0x0003e8000c10190e */
[----:B------:R1:W-:Y:S01]  /*2b80*/  STG.E desc[UR14][R16.64+0x3c], R26 ;  /* 0x00003c1a10007986 */ /* 0x0003e2000c10190e */
[----:B------:R-:W-:Y:S05]  /*2b90*/  BRA.U UP0, `(.L_x_28) ;  /* 0xfffffff900e87547 */ /* 0x000fea000b83ffff */
[----:B------:R-:W-:-:S05]  /*2ba0*/  UMOV UR6, UR10 ;  /* 0x0000000a00067c82 */ /* 0x000fca0008000000 */
.L_x_27:
[----:B------:R-:W-:Y:S05]  /*2bb0*/  BRA.U !UP1, `(.L_x_29) ;  /* 0x0000000d09387547 */ /* 0x000fea000b800000 */
[----:B------:R-:W-:Y:S02]  /*2bc0*/  UIADD3 UR7, UPT, UPT, UR22, -0x1, URZ ;  /* 0xffffffff16077890 */ /* 0x000fe4000fffe0ff */
[----:B------:R-:W-:Y:S02]  /*2bd0*/  UISETP.NE.AND UP1, UPT, UR24, URZ, UPT ;  /* 0x000000ff1800728c */ /* 0x000fe4000bf25270 */
[----:B------:R-:W-:-:S09]  /*2be0*/  UISETP.GE.U32.AND UP0, UPT, UR7, 0x7, UPT ;  /* 0x000000070700788c */ /* 0x000fd2000bf06070 */
[----:B------:R-:W-:Y:S05]  /*2bf0*/  BRA.U !UP0, `(.L_x_30) ;  /* 0x0000000108947547 */ /* 0x000fea000b800000 */
[----:B-1----:R-:W0:Y:S01]  /*2c00*/  LDC.64 R16, c[0x0][0x3c8] ;  /* 0x0000f200ff107b82 */ /* 0x002e220000000a00 */
[----:B--2---:R-:W-:-:S05]  /*2c10*/  IADD3 R21, PT, PT, R8, UR6, RZ ;  /* 0x0000000608157c10 */ /* 0x004fca000fffe0ff */
[----:B0-----:R-:W-:-:S05]  /*2c20*/  IMAD.WIDE R16, R21, 0x4, R16 ;  /* 0x0000000415107825 */ /* 0x001fca00078e0210 */
[----:B------:R-:W2:Y:S04]  /*2c30*/  LDG.E R21, desc[UR14][R16.64] ;  /* 0x0000000e10157981 */ /* 0x000ea8000c1e1900 */
[----:B------:R-:W3:Y:S01]  /*2c40*/  LDG.E R23, desc[UR14][R16.64+0x4] ;  /* 0x0000040e10177981 */ /* 0x000ee2000c1e1900 */
[----:B------:R-:W-:-:S03]  /*2c50*/  FMUL R22, RZ, R10 ;  /* 0x0000000aff167220 */ /* 0x000fc60000400000 */
[----:B------:R-:W4:Y:S04]  /*2c60*/  LDG.E R20, desc[UR14][R16.64+0x8] ;  /* 0x0000080e10147981 */ /* 0x000f28000c1e1900 */
[----:B------:R-:W5:Y:S04]  /*2c70*/  LDG.E R24, desc[UR14][R16.64+0xc] ;  /* 0x00000c0e10187981 */ /* 0x000f68000c1e1900 */
[----:B------:R-:W5:Y:S04]  /*2c80*/  LDG.E R26, desc[UR14][R16.64+0x10] ;  /* 0x0000100e101a7981 */ /* 0x000f68000c1e1900 */
[----:B------:R-:W5:Y:S01]  /*2c90*/  LDG.E R25, desc[UR14][R16.64+0x14] ;  /* 0x0000140e10197981 */ /* 0x000f62000c1e1900 */
[C-C-:B--2---:R-:W-:Y:S01]  /*2ca0*/  FFMA R21, R11.reuse, R21, R22.reuse ;  /* 0x000000150b157223 */ /* 0x144fe20000000016 */
[----:B---3--:R-:W-:-:S03]  /*2cb0*/  FFMA R23, R11, R23, R22 ;  /* 0x000000170b177223 */ /* 0x008fc60000000016 */
[-C--:B------:R-:W-:Y:S02]  /*2cc0*/  FMUL R27, R21, R18.reuse ;  /* 0x00000012151b7220 */ /* 0x080fe40000400000 */
[----:B------:R-:W2:Y:S01]  /*2cd0*/  LDG.E R21, desc[UR14][R16.64+0x18] ;  /* 0x0000180e10157981 */ /* 0x000ea2000c1e1900 */
[----:B------:R-:W-:-:S03]  /*2ce0*/  FMUL R29, R23, R18 ;  /* 0x00000012171d7220 */ /* 0x000fc60000400000 */
[----:B------:R-:W3:Y:S01]  /*2cf0*/  LDG.E R23, desc[UR14][R16.64+0x1c] ;  /* 0x00001c0e10177981 */ /* 0x000ee2000c1e1900 */
[C-C-:B----4-:R-:W-:Y:S01]  /*2d00*/  FFMA R20, R11.reuse, R20, R22.reuse ;  /* 0x000000140b147223 */ /* 0x150fe20000000016 */
[C-C-:B-----5:R-:W-:Y:S02]  /*2d10*/  FFMA R24, R11.reuse, R24, R22.reuse ;  /* 0x000000180b187223 */ /* 0x160fe40000000016 */
[----:B------:R0:W-:Y:S04]  /*2d20*/  STG.E desc[UR14][R16.64], R27 ;  /* 0x0000001b10007986 */ /* 0x0001e8000c10190e */
[----:B------:R2:W-:Y:S01]  /*2d30*/  STG.E desc[UR14][R16.64+0x4], R29 ;  /* 0x0000041d10007986 */ /* 0x0005e2000c10190e */
[C-C-:B------:R-:W-:Y:S01]  /*2d40*/  FFMA R25, R11.reuse, R25, R22.reuse ;  /* 0x000000190b197223 */ /* 0x140fe20000000016 */
[----:B------:R-:W-:Y:S01]  /*2d50*/  FMUL R20, R20, R18 ;  /* 0x0000001214147220 */ /* 0x000fe20000400000 */
[----:B0-----:R-:W-:-:S02]  /*2d60*/  FFMA R27, R11, R26, R22 ;  /* 0x0000001a0b1b7223 */ /* 0x001fc40000000016 */
[-C--:B------:R-:W-:Y:S02]  /*2d70*/  FMUL R25, R25, R18.reuse ;  /* 0x0000001219197220 */ /* 0x080fe40000400000 */
[-C--:B------:R-:W-:Y:S01]  /*2d80*/  FMUL R27, R27, R18.reuse ;  /* 0x000000121b1b7220 */ /* 0x080fe20000400000 */
[----:B------:R0:W-:Y:S04]  /*2d90*/  STG.E desc[UR14][R16.64+0x8], R20 ;  /* 0x0000081410007986 */ /* 0x0001e8000c10190e */
[----:B------:R0:W-:Y:S04]  /*2da0*/  STG.E desc[UR14][R16.64+0x10], R27 ;  /* 0x0000101b10007986 */ /* 0x0001e8000c10190e */
[----:B------:R0:W-:Y:S01]  /*2db0*/  STG.E desc[UR14][R16.64+0x14], R25 ;  /* 0x0000141910007986 */ /* 0x0001e2000c10190e */
[----:B------:R-:W-:Y:S01]  /*2dc0*/  UIADD3 UR6, UPT, UPT, UR6, 0x8, URZ ;  /* 0x0000000806067890 */ /* 0x000fe2000fffe0ff */
[C-C-:B--2---:R-:W-:Y:S01]  /*2dd0*/  FFMA R29, R11.reuse, R21, R22.reuse ;  /* 0x000000150b1d7223 */ /* 0x144fe20000000016 */
[----:B---3--:R-:W-:Y:S01]  /*2de0*/  FFMA R23, R11, R23, R22 ;  /* 0x000000170b177223 */ /* 0x008fe20000000016 */
[----:B------:R-:W-:-:S02]  /*2df0*/  FMUL R21, R24, R18 ;  /* 0x0000001218157220 */ /* 0x000fc40000400000 */
[-C--:B------:R-:W-:Y:S01]  /*2e00*/  FMUL R29, R29, R18.reuse ;  /* 0x000000121d1d7220 */ /* 0x080fe20000400000 */
[----:B------:R-:W-:Y:S02]  /*2e10*/  FMUL R23, R23, R18 ;  /* 0x0000001217177220 */ /* 0x000fe40000400000 */
[----:B------:R0:W-:Y:S04]  /*2e20*/  STG.E desc[UR14][R16.64+0xc], R21 ;  /* 0x00000c1510007986 */ /* 0x0001e8000c10190e */
[----:B------:R0:W-:Y:S04]  /*2e30*/  STG.E desc[UR14][R16.64+0x18], R29 ;  /* 0x0000181d10007986 */ /* 0x0001e8000c10190e */
[----:B------:R0:W-:Y:S02]  /*2e40*/  STG.E desc[UR14][R16.64+0x1c], R23 ;  /* 0x00001c1710007986 */ /* 0x0001e4000c10190e */
.L_x_30:
[----:B------:R-:W-:Y:S05]  /*2e50*/  BRA.U !UP1, `(.L_x_29) ;  /* 0x0000000909907547 */ /* 0x000fea000b800000 */
[----:B------:R-:W-:Y:S02]  /*2e60*/  UISETP.GE.U32.AND UP0, UPT, UR27, 0x3, UPT ;  /* 0x000000031b00788c */ /* 0x000fe4000bf06070 */
[----:B------:R-:W-:-:S07]  /*2e70*/  UISETP.NE.AND UP1, UPT, UR23, URZ, UPT ;  /* 0x000000ff1700728c */ /* 0x000fce000bf25270 */
[----:B------:R-:W-:Y:S05]  /*2e80*/  BRA.U !UP0, `(.L_x_31) ;  /* 0x0000000108607547 */ /* 0x000fea000b800000 */
[----:B01----:R-:W0:Y:S01]  /*2e90*/  LDC.64 R16, c[0x0][0x3c8] ;  /* 0x0000f200ff107b82 */ /* 0x003e220000000a00 */
[----:B--2---:R-:W-:-:S05]  /*2ea0*/  IADD3 R21, PT, PT, R8, UR6, RZ ;  /* 0x0000000608157c10 */ /* 0x004fca000fffe0ff */
[----:B0-----:R-:W-:-:S05]  /*2eb0*/  IMAD.WIDE R16, R21, 0x4, R16 ;  /* 0x0000000415107825 */ /* 0x001fca00078e0210 */
[----:B------:R-:W2:Y:S04]  /*2ec0*/  LDG.E R20, desc[UR14][R16.64] ;  /* 0x0000000e10147981 */ /* 0x000ea8000c1e1900 */
[----:B------:R-:W3:Y:S04]  /*2ed0*/  LDG.E R22, desc[UR14][R16.64+0x4] ;  /* 0x0000040e10167981 */ /* 0x000ee8000c1e1900 */
[----:B------:R-:W4:Y:S04]  /*2ee0*/  LDG.E R24, desc[UR14][R16.64+0x8] ;  /* 0x0000080e10187981 */ /* 0x000f28000c1e1900 */
[----:B------:R-:W5:Y:S01]  /*2ef0*/  LDG.E R26, desc[UR14][R16.64+0xc] ;  /* 0x00000c0e101a7981 */ /* 0x000f62000c1e1900 */
[----:B------:R-:W-:Y:S01]  /*2f00*/  UIADD3 UR6, UPT, UPT, UR6, 0x4, URZ ;  /* 0x0000000406067890 */ /* 0x000fe2000fffe0ff */
[C---:B--2---:R-:W-:Y:S01]  /*2f10*/  FMUL R21, R11.reuse, R20 ;  /* 0x000000140b157220 */ /* 0x044fe20000400000 */
[----:B---3--:R-:W-:-:S03]  /*2f20*/  FMUL R23, R11, R22 ;  /* 0x000000160b177220 */ /* 0x008fc60000400000 */
[----:B------:R-:W-:Y:S01]  /*2f30*/  FFMA R21, RZ, R10, R21 ;  /* 0x0000000aff157223 */ /* 0x000fe20000000015 */
[----:B----4-:R-:W-:Y:S01]  /*2f40*/  FMUL R25, R11, R24 ;  /* 0x000000180b197220 */ /* 0x010fe20000400000 */
[----:B------:R-:W-:Y:S02]  /*2f50*/  FFMA R23, RZ, R10, R23 ;  /* 0x0000000aff177223 */ /* 0x000fe40000000017 */
[----:B------:R-:W-:Y:S01]  /*2f60*/  FMUL R21, R21, R18 ;  /* 0x0000001215157220 */ /* 0x000fe20000400000 */
[----:B-----5:R-:W-:Y:S01]  /*2f70*/  FMUL R27, R11, R26 ;  /* 0x0000001a0b1b7220 */ /* 0x020fe20000400000 */
[----:B------:R-:W-:Y:S01]  /*2f80*/  FFMA R25, RZ, R10, R25 ;  /* 0x0000000aff197223 */ /* 0x000fe20000000019 */
[----:B------:R-:W-:Y:S02]  /*2f90*/  FMUL R23, R23, R18 ;  /* 0x0000001217177220 */ /* 0x000fe40000400000 */
[----:B------:R3:W-:Y:S01]  /*2fa0*/  STG.E desc[UR14][R16.64], R21 ;  /* 0x0000001510007986 */ /* 0x0007e2000c10190e */
[----:B------:R-:W-:Y:S01]  /*2fb0*/  FFMA R27, RZ, R10, R27 ;  /* 0x0000000aff1b7223 */ /* 0x000fe2000000001b */
[----:B------:R-:W-:-:S02]  /*2fc0*/  FMUL R25, R25, R18 ;  /* 0x0000001219197220 */ /* 0x000fc40000400000 */
[----:B------:R3:W-:Y:S01]  /*2fd0*/  STG.E desc[UR14][R16.64+0x4], R23 ;  /* 0x0000041710007986 */ /* 0x0007e2000c10190e */
[----:B------:R-:W-:-:S03]  /*2fe0*/  FMUL R27, R27, R18 ;  /* 0x000000121b1b7220 */ /* 0x000fc60000400000 */
[----:B------:R3:W-:Y:S04]  /*2ff0*/  STG.E desc[UR14][R16.64+0x8], R25 ;  /* 0x0000081910007986 */ /* 0x0007e8000c10190e */
[----:B------:R3:W-:Y:S02]  /*3000*/  STG.E desc[UR14][R16.64+0xc], R27 ;  /* 0x00000c1b10007986 */ /* 0x0007e4000c10190e */
.L_x_31:
[----:B------:R-:W-:Y:S05]  /*3010*/  BRA.U !UP1, `(.L_x_29) ;  /* 0x0000000909207547 */ /* 0x000fea000b800000 */
[----:B01-3--:R-:W0:Y:S01]  /*3020*/  LDC.64 R16, c[0x0][0x3c8] ;  /* 0x0000f200ff107b82 */ /* 0x00be220000000a00 */
[----:B--2---:R-:W-:-:S05]  /*3030*/  IADD3 R21, PT, PT, R8, UR6, RZ ;  /* 0x0000000608157c10 */ /* 0x004fca000fffe0ff */
[----:B0-----:R-:W-:-:S05]  /*3040*/  IMAD.WIDE R16, R21, 0x4, R16 ;  /* 0x0000000415107825 */ /* 0x001fca00078e0210 */
[----:B------:R-:W2:Y:S01]  /*3050*/  LDG.E R8, desc[UR14][R16.64] ;  /* 0x0000000e10087981 */ /* 0x000ea2000c1e1900 */
[----:B------:R-:W-:Y:S01]  /*3060*/  FMUL R10, RZ, R10 ;  /* 0x0000000aff0a7220 */ /* 0x000fe20000400000 */
[----:B------:R-:W-:-:S03]  /*3070*/  UISETP.NE.AND UP0, UPT, UR23, 0x1, UPT ;  /* 0x000000011700788c */ /* 0x000fc6000bf05270 */
[----:B--2---:R-:W-:-:S04]  /*3080*/  FFMA R21, R11, R8, R10 ;  /* 0x000000080b157223 */ /* 0x004fc8000000000a */
[----:B------:R-:W-:-:S05]  /*3090*/  FMUL R21, R21, R18 ;  /* 0x0000001215157220 */ /* 0x000fca0000400000 */
[----:B------:R4:W-:Y:S01]  /*30a0*/  STG.E desc[UR14][R16.64], R21 ;  /* 0x0000001510007986 */ /* 0x0009e2000c10190e */
[----:B------:R-:W-:Y:S05]  /*30b0*/  BRA.U !UP0, `(.L_x_29) ;  /* 0x0000000508f87547 */ /* 0x000fea000b800000 */
[----:B------:R-:W4:Y:S01]  /*30c0*/  LDG.E R8, desc[UR14][R16.64+0x4] ;  /* 0x0000040e10087981 */ /* 0x000f22000c1e1900 */
[----:B------:R-:W-:Y:S01]  /*30d0*/  UISETP.NE.AND UP0, UPT, UR23, 0x2, UPT ;  /* 0x000000021700788c */ /* 0x000fe2000bf05270 */
[----:B----4-:R-:W-:-:S04]  /*30e0*/  FFMA R21, R11, R8, R10 ;  /* 0x000000080b157223 */ /* 0x010fc8000000000a */
[----:B------:R-:W-:-:S05]  /*30f0*/  FMUL R21, R21, R18 ;  /* 0x0000001215157220 */ /* 0x000fca0000400000 */
[----:B------:R0:W-:Y:S01]  /*3100*/  STG.E desc[UR14][R16.64+0x4], R21 ;  /* 0x0000041510007986 */ /* 0x0001e2000c10190e */
[----:B------:R-:W-:Y:S05]  /*3110*/  BRA.U !UP0, `(.L_x_29) ;  /* 0x0000000508e07547 */ /* 0x000fea000b800000 */
[----:B------:R-:W2:Y:S02]  /*3120*/  LDG.E R8, desc[UR14][R16.64+0x8] ;  /* 0x0000080e10087981 */ /* 0x000ea4000c1e1900 */
[----:B--2---:R-:W-:-:S04]  /*3130*/  FFMA R11, R11, R8, R10 ;  /* 0x000000080b0b7223 */ /* 0x004fc8000000000a */
[----:B------:R-:W-:-:S05]  /*3140*/  FMUL R11, R11, R18 ;  /* 0x000000120b0b7220 */ /* 0x000fca0000400000 */
[----:B------:R1:W-:Y:S01]  /*3150*/  STG.E desc[UR14][R16.64+0x8], R11 ;  /* 0x0000080b10007986 */ /* 0x0003e2000c10190e */
[----:B------:R-:W-:Y:S05]  /*3160*/  BRA `(.L_x_29) ;  /* 0x0000000400cc7947 */ /* 0x000fea0003800000 */
.L_x_26:
[----:B------:R-:W-:-:S05]  /*3170*/  UMOV UR6, URZ ;  /* 0x000000ff00067c82 */ /* 0x000fca0008000000 */
.L_x_37:
[----:B------:R-:W-:Y:S01]  /*3180*/  UISETP.GE.U32.AND UP0, UPT, UR21, 0x7, UPT ;  /* 0x000000071500788c */ /* 0x000fe2000bf06070 */
[----:B--2---:R-:W-:Y:S01]  /*3190*/  HFMA2 R21, -RZ, RZ, 0, 0 ;  /* 0x00000000ff157431 */ /* 0x004fe200000001ff */
[----:B0-----:R-:W-:-:S07]  /*31a0*/  MOV R16, RZ ;  /* 0x000000ff00107202 */ /* 0x001fce0000000f00 */
[----:B------:R-:W-:Y:S05]  /*31b0*/  BRA.U !UP0, `(.L_x_32) ;  /* 0x0000000108ac7547 */ /* 0x000fea000b800000 */
[----:B------:R-:W0:Y:S01]  /*31c0*/  LDC R17, c[0x0][0x39c] ;  /* 0x0000e700ff117b82 */ /* 0x000e220000000800 */
[----:B------:R-:W-:Y:S01]  /*31d0*/  MOV R21, RZ ;  /* 0x000000ff00157202 */ /* 0x000fe20000000f00 */
[----:B------:R-:W1:Y:S01]  /*31e0*/  LDCU UR7, c[0x0][0x3a8] ;  /* 0x00007500ff0777ac */ /* 0x000e620008000800 */
[----:B------:R-:W-:-:S07]  /*31f0*/  MOV R16, RZ ;  /* 0x000000ff00107202 */ /* 0x000fce0000000f00 */
.L_x_33:
[----:B-1----:R-:W-:Y:S02]  /*3200*/  IMAD R20, R3, UR7, R16 ;  /* 0x0000000703147c24 */ /* 0x002fe4000f8e0210 */
[C---:B0-----:R-:W-:Y:S01]  /*3210*/  IMAD R22, R16.reuse, R17, UR6 ;  /* 0x0000000610167e24 */ /* 0x041fe2000f8e0211 */
[----:B------:R-:W-:Y:S02]  /*3220*/  IADD3 R16, PT, PT, R16, 0x8, RZ ;  /* 0x0000000810107810 */ /* 0x000fe40007ffe0ff */
[----:B------:R-:W-:Y:S02]  /*3230*/  LEA R20, R20, UR31, 0x2 ;  /* 0x0000001f14147c11 */ /* 0x000fe4000f8e10ff */
[----:B------:R-:W-:Y:S02]  /*3240*/  LEA R24, R22, UR29, 0x2 ;  /* 0x0000001d16187c11 */ /* 0x000fe4000f8e10ff */
[----:B------:R-:W-:Y:S01]  /*3250*/  ISETP.NE.AND P0, PT, R16, UR8, PT ;  /* 0x0000000810007c0c */ /* 0x000fe2000bf05270 */
[----:B------:R-:W-:Y:S01]  /*3260*/  LDS R22, [R20] ;  /* 0x0000000014167984 */ /* 0x000fe20000000800 */
[----:B------:R-:W-:-:S03]  /*3270*/  LEA R26, R17, R24, 0x2 ;  /* 0x00000018111a7211 */ /* 0x000fc600078e10ff */
[----:B------:R-:W0:Y:S04]  /*3280*/  LDS R23, [R24] ;  /* 0x0000000018177984 */ /* 0x000e280000000800 */
[----:B------:R-:W-:Y:S04]  /*3290*/  LDS R28, [R20+0x8] ;  /* 0x00000800141c7984 */ /* 0x000fe80000000800 */
[----:B------:R-:W-:Y:S01]  /*32a0*/  LDS R24, [R20+0xc] ;  /* 0x00000c0014187984 */ /* 0x000fe20000000800 */
[----:B0-----:R-:W-:Y:S01]  /*32b0*/  FFMA R22, R22, R23, R21 ;  /* 0x0000001716167223 */ /* 0x001fe20000000015 */
[----:B------:R-:W-:-:S02]  /*32c0*/  LEA R23, R17, R26, 0x2 ;  /* 0x0000001a11177211 */ /* 0x000fc400078e10ff */
[----:B------:R-:W-:Y:S02]  /*32d0*/  LDS R21, [R20+0x4] ;  /* 0x0000040014157984 */ /* 0x000fe40000000800 */
[C---:B------:R-:W-:Y:S02]  /*32e0*/  LEA R27, R17.reuse, R23, 0x2 ;  /* 0x00000017111b7211 */ /* 0x040fe400078e10ff */
[----:B------:R-:W0:Y:S02]  /*32f0*/  LDS R26, [R26] ;  /* 0x000000001a1a7984 */ /* 0x000e240000000800 */
[----:B------:R-:W-:Y:S02]  /*3300*/  LEA R29, R17, R27, 0x2 ;  /* 0x0000001b111d7211 */ /* 0x000fe400078e10ff */
[----:B------:R-:W1:Y:S01]  /*3310*/  LDS R25, [R23] ;  /* 0x0000000017197984 */ /* 0x000e620000000800 */
[----:B0-----:R-:W-:Y:S01]  /*3320*/  FFMA R21, R21, R26, R22 ;  /* 0x0000001a15157223 */ /* 0x001fe20000000016 */
[----:B------:R-:W-:-:S02]  /*3330*/  LEA R26, R17, R29, 0x2 ;  /* 0x0000001d111a7211 */ /* 0x000fc400078e10ff */
[----:B------:R-:W-:Y:S01]  /*3340*/  LDS R22, [R29] ;  /* 0x000000001d167984 */ /* 0x000fe20000000800 */
[----:B-1----:R-:W-:-:S03]  /*3350*/  FFMA R25, R28, R25, R21 ;  /* 0x000000191c197223 */ /* 0x002fc60000000015 */
[----:B------:R-:W0:Y:S04]  /*3360*/  LDS R28, [R27] ;  /* 0x000000001b1c7984 */ /* 0x000e280000000800 */
[----:B------:R-:W1:Y:S04]  /*3370*/  LDS R21, [R20+0x10] ;  /* 0x0000100014157984 */ /* 0x000e680000000800 */
[----:B------:R2:W-:Y:S04]  /*3380*/  LDS R23, [R26] ;  /* 0x000000001a177984 */ /* 0x0005e80000000800 */
[----:B------:R-:W-:Y:S01]  /*3390*/  LDS R27, [R20+0x18] ;  /* 0x00001800141b7984 */ /* 0x000fe20000000800 */
[----:B--2---:R-:W-:Y:S01]  /*33a0*/  LEA R26, R17, R26, 0x2 ;  /* 0x0000001a111a7211 */ /* 0x004fe200078e10ff */
[----:B0-----:R-:W-:-:S02]  /*33b0*/  FFMA R28, R24, R28, R25 ;  /* 0x0000001c181c7223 */ /* 0x001fc40000000019 */
[----:B------:R-:W0:Y:S02]  /*33c0*/  LDS R24, [R20+0x14] ;  /* 0x0000140014187984 */ /* 0x000e240000000800 */
[----:B-1----:R-:W-:Y:S01]  /*33d0*/  FFMA R25, R21, R22, R28 ;  /* 0x0000001615197223 */ /* 0x002fe2000000001c */
[----:B------:R-:W-:Y:S01]  /*33e0*/  LEA R28, R17, R26, 0x2 ;  /* 0x0000001a111c7211 */ /* 0x000fe200078e10ff */
[----:B------:R-:W1:Y:S04]  /*33f0*/  LDS R21, [R26] ;  /* 0x000000001a157984 */ /* 0x000e680000000800 */
[----:B------:R-:W-:Y:S04]  /*3400*/  LDS R22, [R20+0x1c] ;  /* 0x00001c0014167984 */ /* 0x000fe80000000800 */
[----:B------:R-:W2:Y:S01]  /*3410*/  LDS R28, [R28] ;  /* 0x000000001c1c7984 */ /* 0x000ea20000000800 */
[----:B0-----:R-:W-:-:S04]  /*3420*/  FFMA R24, R24, R23, R25 ;  /* 0x0000001718187223 */ /* 0x001fc80000000019 */
[----:B-1----:R-:W-:-:S04]  /*3430*/  FFMA R21, R27, R21, R24 ;  /* 0x000000151b157223 */ /* 0x002fc80000000018 */
[----:B--2---:R-:W-:Y:S01]  /*3440*/  FFMA R21, R22, R28, R21 ;  /* 0x0000001c16157223 */ /* 0x004fe20000000015 */
[----:B------:R-:W-:Y:S06]  /*3450*/  @P0 BRA `(.L_x_33) ;  /* 0xfffffffc00680947 */ /* 0x000fec000383ffff */
[----:B------:R-:W-:-:S07]  /*3460*/  MOV R16, UR8 ;  /* 0x0000000800107c02 */ /* 0x000fce0008000f00 */
.L_x_32:
[----:B------:R-:W-:-:S09]  /*3470*/  UISETP.NE.AND UP0, UPT, UR20, URZ, UPT ;  /* 0x000000ff1400728c */ /* 0x000fd2000bf05270 */
[----:B------:R-:W-:Y:S05]  /*3480*/  BRA.U !UP0, `(.L_x_34) ;  /* 0x0000000108d47547 */ /* 0x000fea000b800000 */
[----:B------:R-:W-:Y:S02]  /*3490*/  UISETP.GE.U32.AND UP0, UPT, UR26, 0x3, UPT ;  /* 0x000000031a00788c */ /* 0x000fe4000bf06070 */
[----:B------:R-:W-:-:S07]  /*34a0*/  UISETP.NE.AND UP1, UPT, UR19, URZ, UPT ;  /* 0x000000ff1300728c */ /* 0x000fce000bf25270 */
[----:B------:R-:W-:Y:S05]  /*34b0*/  BRA.U !UP0, `(.L_x_35) ;  /* 0x0000000108587547 */ /* 0x000fea000b800000 */
[----:B------:R-:W0:Y:S01]  /*34c0*/  LDC R17, c[0x0][0x39c] ;  /* 0x0000e700ff117b82 */ /* 0x000e220000000800 */
[----:B------:R-:W1:Y:S02]  /*34d0*/  LDCU UR7, c[0x0][0x3a8] ;  /* 0x00007500ff0777ac */ /* 0x000e640008000800 */
[----:B-1----:R-:W-:Y:S02]  /*34e0*/  IMAD R20, R3, UR7, R16 ;  /* 0x0000000703147c24 */ /* 0x002fe4000f8e0210 */
[----:B0-----:R-:W-:-:S03]  /*34f0*/  IMAD R22, R16, R17, UR6 ;  /* 0x0000000610167e24 */ /* 0x001fc6000f8e0211 */
[----:B------:R-:W-:Y:S02]  /*3500*/  LEA R20, R20, UR31, 0x2 ;  /* 0x0000001f14147c11 */ /* 0x000fe4000f8e10ff */
[----:B------:R-:W-:Y:S02]  /*3510*/  IADD3 R16, PT, PT, R16, 0x4, RZ ;  /* 0x0000000410107810 */ /* 0x000fe40007ffe0ff */
[----:B------:R-:W-:Y:S01]  /*3520*/  LEA R24, R22, UR29, 0x2 ;  /* 0x0000001d16187c11 */ /* 0x000fe2000f8e10ff */
[----:B------:R-:W-:Y:S03]  /*3530*/  LDS R28, [R20+0x8] ;  /* 0x00000800141c7984 */ /* 0x000fe60000000800 */
[C---:B------:R-:W-:Y:S01]  /*3540*/  LEA R26, R17.reuse, R24, 0x2 ;  /* 0x00000018111a7211 */ /* 0x040fe200078e10ff */
[----:B------:R-:W-:Y:S04]  /*3550*/  LDS R22, [R20] ;  /* 0x0000000014167984 */ /* 0x000fe80000000800 */
[----:B------:R-:W0:Y:S02]  /*3560*/  LDS R23, [R24] ;  /* 0x0000000018177984 */ /* 0x000e240000000800 */
[----:B0-----:R-:W-:Y:S01]  /*3570*/  FFMA R22, R22, R23, R21 ;  /* 0x0000001716167223 */ /* 0x001fe20000000015 */
[C---:B------:R-:W-:Y:S01]  /*3580*/  LEA R23, R17.reuse, R26, 0x2 ;  /* 0x0000001a11177211 */ /* 0x040fe200078e10ff */
[----:B------:R-:W-:Y:S03]  /*3590*/  LDS R21, [R20+0x4] ;  /* 0x0000040014157984 */ /* 0x000fe60000000800 */
[----:B------:R-:W-:Y:S01]  /*35a0*/  LEA R25, R17, R23, 0x2 ;  /* 0x0000001711197211 */ /* 0x000fe200078e10ff */
[----:B------:R-:W0:Y:S04]  /*35b0*/  LDS R26, [R26] ;  /* 0x000000001a1a7984 */ /* 0x000e280000000800 */
[----:B------:R-:W1:Y:S04]  /*35c0*/  LDS R23, [R23] ;  /* 0x0000000017177984 */ /* 0x000e680000000800 */
[----:B------:R-:W-:Y:S04]  /*35d0*/  LDS R17, [R20+0xc] ;  /* 0x00000c0014117984 */ /* 0x000fe80000000800 */
[----:B------:R-:W2:Y:S01]  /*35e0*/  LDS R25, [R25] ;  /* 0x0000000019197984 */ /* 0x000ea20000000800 */
[----:B0-----:R-:W-:-:S04]  /*35f0*/  FFMA R21, R21, R26, R22 ;  /* 0x0000001a15157223 */ /* 0x001fc80000000016 */
[----:B-1----:R-:W-:-:S04]  /*3600*/  FFMA R21, R28, R23, R21 ;  /* 0x000000171c157223 */ /* 0x002fc80000000015 */
[----:B--2---:R-:W-:-:S07]  /*3610*/  FFMA R21, R17, R25, R21 ;  /* 0x0000001911157223 */ /* 0x004fce0000000015 */
.L_x_35:
[----:B------:R-:W-:Y:S05]  /*3620*/  BRA.U !UP1, `(.L_x_34) ;  /* 0x00000001096c7547 */ /* 0x000fea000b800000 */
[----:B------:R-:W-:Y:S02]  /*3630*/  UISETP.NE.AND UP0, UPT, UR30, URZ, UPT ;  /* 0x000000ff1e00728c */ /* 0x000fe4000bf05270 */
        /* <DEDUP_REMOVED lines=8> */
[----:B------:R-:W-:Y:S02]  /*36c0*/  LEA R22, R20, UR29, 0x2 ;  /* 0x0000001d14167c11 */ /* 0x000fe4000f8e10ff */
[----:B------:R-:W-:Y:S02]  /*36d0*/  LDS R20, [R17] ;  /* 0x0000000011147984 */ /* 0x000fe40000000800 */
[----:B------:R-:W-:Y:S02]  /*36e0*/  LEA R24, R23, R22, 0x2 ;  /* 0x0000001617187211 */ /* 0x000fe400078e10ff */
[----:B------:R-:W0:Y:S04]  /*36f0*/  LDS R22, [R22] ;  /* 0x0000000016167984 */ /* 0x000e280000000800 */
[----:B------:R-:W-:Y:S04]  /*3700*/  LDS R23, [R17+0x4] ;  /* 0x0000040011177984 */ /* 0x000fe80000000800 */
[----:B------:R-:W1:Y:S01]  /*3710*/  LDS R24, [R24] ;  /* 0x0000000018187984 */ /* 0x000e620000000800 */
[----:B0-----:R-:W-:-:S04]  /*3720*/  FFMA R20, R20, R22, R21 ;  /* 0x0000001614147223 */ /* 0x001fc80000000015 */
[----:B-1----:R-:W-:-:S07]  /*3730*/  FFMA R21, R23, R24, R20 ;  /* 0x0000001817157223 */ /* 0x002fce0000000014 */
.L_x_36:
[----:B------:R-:W-:Y:S05]  /*3740*/  BRA.U !UP1, `(.L_x_34) ;  /* 0x0000000109247547 */ /* 0x000fea000b800000 */
[----:B------:R-:W0:Y:S01]  /*3750*/  LDC R23, c[0x0][0x39c] ;  /* 0x0000e700ff177b82 */ /* 0x000e220000000800 */
[----:B------:R-:W1:Y:S02]  /*3760*/  LDCU UR7, c[0x0][0x3a8] ;  /* 0x00007500ff0777ac */ /* 0x000e640008000800 */
[----:B-1----:R-:W-:Y:S02]  /*3770*/  IMAD R17, R3, UR7, R16 ;  /* 0x0000000703117c24 */ /* 0x002fe4000f8e0210 */
[----:B0-----:R-:W-:-:S03]  /*3780*/  IMAD R16, R16, R23, UR6 ;  /* 0x0000000610107e24 */ /* 0x001fc6000f8e0217 */
[----:B------:R-:W-:Y:S02]  /*3790*/  LEA R17, R17, UR31, 0x2 ;  /* 0x0000001f11117c11 */ /* 0x000fe4000f8e10ff */
[----:B------:R-:W-:-:S03]  /*37a0*/  LEA R20, R16, UR29, 0x2 ;  /* 0x0000001d10147c11 */ /* 0x000fc6000f8e10ff */
[----:B------:R-:W-:Y:S04]  /*37b0*/  LDS R16, [R17] ;  /* 0x0000000011107984 */ /* 0x000fe80000000800 */
[----:B------:R-:W0:Y:S02]  /*37c0*/  LDS R20, [R20] ;  /* 0x0000000014147984 */ /* 0x000e240000000800 */
[----:B0-----:R-:W-:-:S07]  /*37d0*/  FFMA R21, R16, R20, R21 ;  /* 0x0000001410157223 */ /* 0x001fce0000000015 */
.L_x_34:
[----:B------:R-:W0:Y:S01]  /*37e0*/  LDC.64 R16, c[0x0][0x3c8] ;  /* 0x0000f200ff107b82 */ /* 0x000e220000000a00 */
[----:B------:R-:W-:Y:S01]  /*37f0*/  IADD3 R23, PT, PT, R8, UR6, RZ ;  /* 0x0000000608177c10 */ /* 0x000fe2000fffe0ff */
[----:B------:R-:W1:Y:S04]  /*3800*/  LDCU UR7, c[0x0][0x39c] ;  /* 0x00007380ff0777ac */ /* 0x000e680008000800 */
[----:B0-----:R-:W-:-:S05]  /*3810*/  IMAD.WIDE R16, R23, 0x4, R16 ;  /* 0x0000000417107825 */ /* 0x001fca00078e0210 */
[----:B------:R-:W2:Y:S01]  /*3820*/  LDG.E R20, desc[UR14][R16.64] ;  /* 0x0000000e10147981 */ /* 0x000ea2000c1e1900 */
[----:B------:R-:W-:-:S04]  /*3830*/  UIADD3 UR6, UPT, UPT, UR6, 0x1, URZ ;  /* 0x0000000106067890 */ /* 0x000fc8000fffe0ff */
[----:B-1----:R-:W-:Y:S01]  /*3840*/  UISETP.NE.AND UP0, UPT, UR6, UR7, UPT ;  /* 0x000000070600728c */ /* 0x002fe2000bf05270 */
[----:B--2---:R-:W-:-:S04]  /*3850*/  FMUL R23, R11, R20 ;  /* 0x000000140b177220 */ /* 0x004fc80000400000 */
[----:B------:R-:W-:-:S04]  /*3860*/  FFMA R23, R10, R21, R23 ;  /* 0x000000150a177223 */ /* 0x000fc80000000017 */
[----:B------:R-:W-:-:S05]  /*3870*/  FMUL R23, R23, R18 ;  /* 0x0000001217177220 */ /* 0x000fca0000400000 */
[----:B------:R0:W-:Y:S01]  /*3880*/  STG.E desc[UR14][R16.64], R23 ;  /* 0x0000001710007986 */ /* 0x0001e2000c10190e */
[----:B------:R-:W-:Y:S05]  /*3890*/  BRA.U UP0, `(.L_x_37) ;  /* 0xfffffff900387547 */ /* 0x000fea000b83ffff */
.L_x_29:
[----:B------:R-:W5:Y:S01]  /*38a0*/  LDCU UR6, c[0x0][0x3a4] ;  /* 0x00007480ff0677ac */ /* 0x000f620008000800 */
[----:B------:R0:W-:Y:S01]  /*38b0*/  STG.E desc[UR14][R12.64], R9 ;  /* 0x000000090c007986 */ /* 0x0001e2000c10190e */
[----:B------:R-:W-:-:S03]  /*38c0*/  UIADD3 UR5, UPT, UPT, UR5, 0x1, URZ ;  /* 0x0000000105057890 */ /* 0x000fc6000fffe0ff */
[----:B------:R0:W-:Y:S01]  /*38d0*/  STG.E desc[UR14][R14.64], R19 ;  /* 0x000000130e007986 */ /* 0x0001e2000c10190e */
[----:B-----5:R-:W-:-:S09]  /*38e0*/  UISETP.NE.AND UP0, UPT, UR5, UR6, UPT ;  /* 0x000000060500728c */ /* 0x020fd2000bf05270 */
[----:B0-----:R-:W-:Y:S05]  /*38f0*/  BRA.U !UP0, `(.L_x_4) ;  /* 0x00000025088c7547 */ /* 0x001fea000b800000 */
[----:B------:R-:W-:Y:S05]  /*3900*/  BRA `(.L_x_38) ;  /* 0xffffffd000947947 */ /* 0x000fea000383ffff */
.L_x_5:
[----:B------:R-:W2:Y:S02]  /*3910*/  LDCU UR5, c[0x0][0x3a8] ;  /* 0x00007500ff0577ac */ /* 0x000ea40008000800 */
[----:B--2---:R-:W-:-:S09]  /*3920*/  UISETP.GE.AND UP0, UPT, UR5, 0x1, UPT ;  /* 0x000000010500788c */ /* 0x004fd2000bf06270 */
[----:B------:R-:W-:Y:S05]  /*3930*/  BRA.U !UP0, `(.L_x_39) ;  /* 0x0000000d08f47547 */ /* 0x000fea000b800000 */
[----:B------:R-:W-:-:S05]  /*3940*/  UMOV UR5, URZ ;  /* 0x000000ff00057c82 */ /* 0x000fca0008000000 */
.L_x_50:
[----:B0-----:R-:W2:Y:S08]  /*3950*/  LDC.64 R8, c[0x0][0x3a8] ;  /* 0x0000ea00ff087b82 */ /* 0x001eb00000000a00 */
[----:B------:R-:W3:Y:S08]  /*3960*/  LDC.64 R10, c[0x0][0x3c0] ;  /* 0x0000f000ff0a7b82 */ /* 0x000ef00000000a00 */
[----:B01----:R-:W0:Y:S01]  /*3970*/  LDC.64 R12, c[0x0][0x3b8] ;  /* 0x0000ee00ff0c7b82 */ /* 0x003e220000000a00 */
[----:B--2---:R-:W-:-:S04]  /*3980*/  IMAD R9, R9, UR5, R4 ;  /* 0x0000000509097c24 */ /* 0x004fc8000f8e0204 */
[----:B---3--:R-:W-:-:S04]  /*3990*/  IMAD.WIDE R10, R9, 0x4, R10 ;  /* 0x00000004090a7825 */ /* 0x008fc800078e020a */
[----:B0-----:R-:W-:Y:S02]  /*39a0*/  IMAD.WIDE R12, R9, 0x4, R12 ;  /* 0x00000004090c7825 */ /* 0x001fe400078e020c */
[----:B------:R0:W5:Y:S04]  /*39b0*/  LDG.E R9, desc[UR14][R10.64] ;  /* 0x0000000e0a097981 */ /* 0x000168000c1e1900 */
[----:B------:R0:W5:Y:S01]  /*39c0*/  LDG.E R14, desc[UR14][R12.64] ;  /* 0x0000000e0c0e7981 */ /* 0x000162000c1e1900 */
[----:B------:R-:W-:Y:S01]  /*39d0*/  ISETP.GE.U32.AND P0, PT, R8, 0x8, PT ;  /* 0x000000080800780c */ /* 0x000fe20003f06070 */
[----:B------:R-:W-:Y:S01]  /*39e0*/  UMOV UR7, 0xff800000 ;  /* 0xff80000000077882 */ /* 0x000fe20000000000 */
[----:B------:R-:W-:-:S11]  /*39f0*/  UMOV UR6, URZ ;  /* 0x000000ff00067c82 */ /* 0x000fd60008000000 */
[----:B0-----:R-:W-:Y:S05]  /*3a00*/  @!P0 BRA `(.L_x_40) ;  /* 0x00000000004c8947 */ /* 0x001fea0003800000 */
[----:B------:R-:W-:Y:S01]  /*3a10*/  UMOV UR7, 0xff800000 ;  /* 0xff80000000077882 */ /* 0x000fe20000000000 */
[----:B------:R-:W-:-:S05]  /*3a20*/  UMOV UR6, URZ ;  /* 0x000000ff00067c82 */ /* 0x000fca0008000000 */
.L_x_41:
[----:B0-----:R-:W-:Y:S01]  /*3a30*/  IMAD R15, R3, R8, UR6 ;  /* 0x00000006030f7e24 */ /* 0x001fe2000f8e0208 */
[----:B------:R-:W-:Y:S01]  /*3a40*/  FSETP.GT.AND P0, PT, R2, UR7, PT ;  /* 0x0000000702007c0b */ /* 0x000fe2000bf04000 */
[----:B------:R-:W-:-:S03]  /*3a50*/  UIADD3 UR6, UPT, UPT, UR6, 0x8, URZ ;  /* 0x0000000806067890 */ /* 0x000fc6000fffe0ff */
[----:B------:R-:W-:Y:S01]  /*3a60*/  LEA R15, R15, UR31, 0x2 ;  /* 0x0000001f0f0f7c11 */ /* 0x000fe2000f8e10ff */
[----:B------:R-:W-:Y:S01]  /*3a70*/  UISETP.NE.AND UP0, UPT, UR6, UR8, UPT ;  /* 0x000000080600728c */ /* 0x000fe2000bf05270 */
[----:B------:R-:W-:-:S03]  /*3a80*/  FSEL R16, R2, UR7, P0 ;  /* 0x0000000702107c08 */ /* 0x000fc60008000000 */
[----:B------:R0:W-:Y:S01]  /*3a90*/  STS [R15], R2 ;  /* 0x000000020f007388 */ /* 0x0001e20000000800 */
[----:B------:R-:W-:-:S03]  /*3aa0*/  R2UR UR7, R16 ;  /* 0x00000000100772ca */ /* 0x000fc600000e0000 */
        /* <DEDUP_REMOVED lines=9> */
.L_x_40:
[----:B------:R-:W-:-:S09]  /*3b40*/  UISETP.NE.AND UP0, UPT, UR20, URZ, UPT ;  /* 0x000000ff1400728c */ /* 0x000fd2000bf05270 */
[----:B------:R-:W-:Y:S05]  /*3b50*/  BRA.U !UP0, `(.L_x_42) ;  /* 0x0000000108847547 */ /* 0x000fea000b800000 */
[----:B------:R-:W-:Y:S02]  /*3b60*/  UISETP.GE.U32.AND UP1, UPT, UR26, 0x3, UPT ;  /* 0x000000031a00788c */ /* 0x000fe4000bf26070 */
[----:B------:R-:W-:-:S07]  /*3b70*/  UISETP.NE.AND UP2, UPT, UR19, URZ, UPT ;  /* 0x000000ff1300728c */ /* 0x000fce000bf45270 */
[----:B------:R-:W-:Y:S05]  /*3b80*/  BRA.U !UP1, `(.L_x_43) ;  /* 0x0000000109287547 */ /* 0x000fea000b800000 */
[----:B0-----:R-:W-:Y:S01]  /*3b90*/  IMAD R15, R3, R8, UR6 ;  /* 0x00000006030f7e24 */ /* 0x001fe2000f8e0208 */
[----:B------:R-:W-:Y:S01]  /*3ba0*/  FSETP.GT.AND P0, PT, R2, UR7, PT ;  /* 0x0000000702007c0b */ /* 0x000fe2000bf04000 */
[----:B------:R-:W-:-:S03]  /*3bb0*/  UIADD3 UR6, UPT, UPT, UR6, 0x4, URZ ;  /* 0x0000000406067890 */ /* 0x000fc6000fffe0ff */
[----:B------:R-:W-:Y:S02]  /*3bc0*/  LEA R15, R15, UR31, 0x2 ;  /* 0x0000001f0f0f7c11 */ /* 0x000fe4000f8e10ff */
[----:B------:R-:W-:-:S03]  /*3bd0*/  FSEL R16, R2, UR7, P0 ;  /* 0x0000000702107c08 */ /* 0x000fc60008000000 */
[----:B------:R1:W-:Y:S01]  /*3be0*/  STS [R15], R2 ;  /* 0x000000020f007388 */ /* 0x0003e20000000800 */
[----:B------:R-:W-:-:S03]  /*3bf0*/  R2UR UR7, R16 ;  /* 0x00000000100772ca */ /* 0x000fc600000e0000 */
[----:B------:R1:W-:Y:S04]  /*3c00*/  STS [R15+0x4], R2 ;  /* 0x000004020f007388 */ /* 0x0003e80000000800 */
[----:B------:R1:W-:Y:S04]  /*3c10*/  STS [R15+0x8], R2 ;  /* 0x000008020f007388 */ /* 0x0003e80000000800 */
[----:B------:R1:W-:Y:S04]  /*3c20*/  STS [R15+0xc], R2 ;  /* 0x00000c020f007388 */ /* 0x0003e80000000800 */
.L_x_43:
[----:B------:R-:W-:Y:S05]  /*3c30*/  BRA.U !UP2, `(.L_x_42) ;  /* 0x000000010a4c7547 */ /* 0x000fea000b800000 */
[----:B------:R-:W-:Y:S02]  /*3c40*/  UISETP.NE.AND UP1, UPT, UR30, URZ, UPT ;  /* 0x000000ff1e00728c */ /* 0x000fe4000bf25270 */
[----:B------:R-:W-:-:S06]  /*3c50*/  UISETP.NE.AND UP2, UPT, UR11, URZ, UPT ;  /* 0x000000ff0b00728c */ /* 0x000fcc000bf45270 */
[----:B------:R-:W-:Y:S01]  /*3c60*/  PLOP3.LUT P1, PT, PT, PT, UP2, 0x80, 0x8 ;  /* 0x000000000008781c */ /* 0x000fe20003f2f028 */
[----:B------:R-:W-:-:S12]  /*3c70*/  BRA.U !UP1, `(.L_x_44) ;  /* 0x0000000109207547 */ /* 0x000fd8000b800000 */
[----:B01----:R-:W-:Y:S01]  /*3c80*/  IMAD R15, R3, R8, UR6 ;  /* 0x00000006030f7e24 */ /* 0x003fe2000f8e0208 */
[----:B------:R-:W-:Y:S01]  /*3c90*/  FSETP.GT.AND P0, PT, R2, UR7, PT ;  /* 0x0000000702007c0b */ /* 0x000fe2000bf04000 */
[----:B------:R-:W-:-:S03]  /*3ca0*/  UIADD3 UR6, UPT, UPT, UR6, 0x2, URZ ;  /* 0x0000000206067890 */ /* 0x000fc6000fffe0ff */
[----:B------:R-:W-:Y:S02]  /*3cb0*/  LEA R15, R15, UR31, 0x2 ;  /* 0x0000001f0f0f7c11 */ /* 0x000fe4000f8e10ff */
[----:B------:R-:W-:-:S03]  /*3cc0*/  FSEL R16, R2, UR7, P0 ;  /* 0x0000000702107c08 */ /* 0x000fc60008000000 */
[----:B------:R2:W-:Y:S01]  /*3cd0*/  STS [R15], R2 ;  /* 0x000000020f007388 */ /* 0x0005e20000000800 */
[----:B------:R-:W-:-:S03]  /*3ce0*/  R2UR UR7, R16 ;  /* 0x00000000100772ca */ /* 0x000fc600000e0000 */
[----:B------:R2:W-:-:S12]  /*3cf0*/  STS [R15+0x4], R2 ;  /* 0x000004020f007388 */ /* 0x0005d80000000800 */
.L_x_44:
[----:B012---:R-:W-:Y:S01]  /*3d00*/  @P1 IMAD R15, R3, R8, UR6 ;  /* 0x00000006030f1e24 */ /* 0x007fe2000f8e0208 */
[----:B------:R-:W-:-:S04]  /*3d10*/  @P1 FSETP.GT.AND P0, PT, R2, UR7, PT ;  /* 0x0000000702001c0b */ /* 0x000fc8000bf04000 */
[----:B------:R-:W-:Y:S02]  /*3d20*/  @P1 LEA R15, R15, UR31, 0x2 ;  /* 0x0000001f0f0f1c11 */ /* 0x000fe4000f8e10ff */
[----:B------:R-:W-:-:S03]  /*3d30*/  @P1 FSEL R16, R2, UR7, P0 ;  /* 0x0000000702101c08 */ /* 0x000fc60008000000 */
[----:B------:R2:W-:Y:S01]  /*3d40*/  @P1 STS [R15], R2 ;  /* 0x000000020f001388 */ /* 0x0005e20000000800 */
[----:B------:R-:W-:-:S13]  /*3d50*/  @P1 R2UR UR6, R16 ;  /* 0x00000000100612ca */ /* 0x000fda00000e0000 */
[----:B--2---:R-:W-:-:S05]  /*3d60*/  @UP2 UMOV UR7, UR6 ;  /* 0x0000000600072c82 */ /* 0x004fca0008000000 */
.L_x_42:
[----:B------:R-:W-:Y:S01]  /*3d70*/  UISETP.GE.U32.AND UP1, UPT, UR21, 0x7, UPT ;  /* 0x000000071500788c */ /* 0x000fe2000bf26070 */
[----:B01----:R-:W-:Y:S01]  /*3d80*/  HFMA2 R15, -RZ, RZ, 0, 0 ;  /* 0x00000000ff0f7431 */ /* 0x003fe200000001ff */
[----:B------:R-:W-:-:S07]  /*3d90*/  UMOV UR6, URZ ;  /* 0x000000ff00067c82 */ /* 0x000fce0008000000 */
[----:B------:R-:W-:Y:S05]  /*3da0*/  BRA.U !UP1, `(.L_x_45) ;  /* 0x0000000509407547 */ /* 0x000fea000b800000 */
[----:B------:R-:W-:Y:S01]  /*3db0*/  MOV R15, RZ ;  /* 0x000000ff000f7202 */ /* 0x000fe20000000f00 */
[----:B------:R-:W-:-:S06]  /*3dc0*/  UMOV UR6, URZ ;  /* 0x000000ff00067c82 */ /* 0x000fcc0008000000 */
.L_x_46:
[----:B-1----:R-:W-:Y:S01]  /*3dd0*/  IMAD R16, R3, R8, UR6 ;  /* 0x0000000603107e24 */ /* 0x002fe2000f8e0208 */
        /* <DEDUP_REMOVED lines=10> */
[----:B0-----:R-:W-:-:S03]  /*3e80*/  FADD R22, R21, -UR7 ;  /* 0x8000000715167e21 */ /* 0x001fc60008000000 */
[----:B------:R-:W0:Y:S01]  /*3e90*/  LDS R21, [R16+0x1c] ;  /* 0x00001c0010157984 */ /* 0x000e220000000800 */
[----:B------:R-:W-:Y:S01]  /*3ea0*/  FMUL R22, R22, 1.4426950216293334961 ;  /* 0x3fb8aa3b16167820 */ /* 0x000fe20000400000 */
[----:B-1----:R-:W-:Y:S01]  /*3eb0*/  FADD R17, R17, -UR7 ;  /* 0x8000000711117e21 */ /* 0x002fe20008000000 */
[----:B--2---:R-:W-:-:S03]  /*3ec0*/  FADD R23, R23, -UR7 ;  /* 0x8000000717177e21 */ /* 0x004fc60008000000 */
[----:B------:R-:W-:Y:S01]  /*3ed0*/  FSETP.GEU.AND P6, PT, R22, -126, PT ;  /* 0xc2fc00001600780b */ /* 0x000fe20003fce000 */
[----:B------:R-:W-:Y:S01]  /*3ee0*/  FMUL R25, R17, 1.4426950216293334961 ;  /* 0x3fb8aa3b11197820 */ /* 0x000fe20000400000 */
[----:B---3--:R-:W-:Y:S01]  /*3ef0*/  FADD R20, R20, -UR7 ;  /* 0x8000000714147e21 */ /* 0x008fe20008000000 */
[----:B------:R-:W-:-:S03]  /*3f00*/  FMUL R23, R23, 1.4426950216293334961 ;  /* 0x3fb8aa3b17177820 */ /* 0x000fc60000400000 */
[----:B------:R-:W-:Y:S01]  /*3f10*/  FSETP.GEU.AND P3, PT, R25, -126, PT ;  /* 0xc2fc00001900780b */ /* 0x000fe20003f6e000 */
[----:B----4-:R-:W-:Y:S01]  /*3f20*/  FADD R24, R24, -UR7 ;  /* 0x8000000718187e21 */ /* 0x010fe20008000000 */
[----:B------:R-:W-:Y:S01]  /*3f30*/  FSETP.GEU.AND P5, PT, R23, -126, PT ;  /* 0xc2fc00001700780b */ /* 0x000fe20003fae000 */
[----:B------:R-:W-:Y:S02]  /*3f40*/  FADD R19, R19, -UR7 ;  /* 0x8000000713137e21 */ /* 0x000fe40008000000 */
[----:B------:R-:W-:Y:S02]  /*3f50*/  FMUL R24, R24, 1.4426950216293334961 ;  /* 0x3fb8aa3b18187820 */ /* 0x000fe40000400000 */
[----:B------:R-:W-:Y:S01]  /*3f60*/  @!P6 FMUL R22, R22, 0.5 ;  /* 0x3f0000001616e820 */ /* 0x000fe20000400000 */
[----:B------:R-:W-:Y:S01]  /*3f70*/  FADD R28, R18, -UR7 ;  /* 0x80000007121c7e21 */ /* 0x000fe20008000000 */
[----:B------:R-:W-:Y:S02]  /*3f80*/  FMUL R18, R20, 1.4426950216293334961 ;  /* 0x3fb8aa3b14127820 */ /* 0x000fe40000400000 */
[----:B------:R-:W1:Y:S01]  /*3f90*/  MUFU.EX2 R17, R22 ;  /* 0x0000001600117308 */ /* 0x000e620000000800 */
[----:B------:R-:W-:Y:S01]  /*3fa0*/  FMUL R26, R19, 1.4426950216293334961 ;  /* 0x3fb8aa3b131a7820 */ /* 0x000fe20000400000 */
[----:B------:R-:W-:Y:S01]  /*3fb0*/  FMUL R28, R28, 1.4426950216293334961 ;  /* 0x3fb8aa3b1c1c7820 */ /* 0x000fe20000400000 */
[----:B------:R-:W-:Y:S01]  /*3fc0*/  FSETP.GEU.AND P4, PT, R24, -126, PT ;  /* 0xc2fc00001800780b */ /* 0x000fe20003f8e000 */
[----:B------:R-:W-:Y:S01]  /*3fd0*/  @!P3 FMUL R25, R25, 0.5 ;  /* 0x3f0000001919b820 */ /* 0x000fe20000400000 */
[----:B------:R-:W-:Y:S01]  /*3fe0*/  FSETP.GEU.AND P1, PT, R18, -126, PT ;  /* 0xc2fc00001200780b */ /* 0x000fe20003f2e000 */
[----:B------:R-:W-:Y:S01]  /*3ff0*/  @!P5 FMUL R23, R23, 0.5 ;  /* 0x3f0000001717d820 */ /* 0x000fe20000400000 */
[----:B------:R-:W-:-:S02]  /*4000*/  FSETP.GEU.AND P2, PT, R26, -126, PT ;  /* 0xc2fc00001a00780b */ /* 0x000fc40003f4e000 */
[----:B------:R-:W-:Y:S01]  /*4010*/  FSETP.GEU.AND P0, PT, R28, -126, PT ;  /* 0xc2fc00001c00780b */ /* 0x000fe20003f0e000 */
[----:B------:R-:W2:Y:S01]  /*4020*/  MUFU.EX2 R19, R23 ;  /* 0x0000001700137308 */ /* 0x000ea20000000800 */
[----:B0-----:R-:W-:Y:S01]  /*4030*/  FADD R21, R21, -UR7 ;  /* 0x8000000715157e21 */ /* 0x001fe20008000000 */
[----:B-1----:R-:W-:-:S06]  /*4040*/  @!P6 FMUL R17, R17, R17 ;  /* 0x000000111111e220 */ /* 0x002fcc0000400000 */
[----:B------:R-:W-:Y:S01]  /*4050*/  @!P1 FMUL R18, R18, 0.5 ;  /* 0x3f00000012129820 */ /* 0x000fe20000400000 */
[----:B------:R-:W-:Y:S01]  /*4060*/  @!P4 FMUL R24, R24, 0.5 ;  /* 0x3f0000001818c820 */ /* 0x000fe20000400000 */
[----:B------:R-:W-:Y:S01]  /*4070*/  FMUL R21, R21, 1.4426950216293334961 ;  /* 0x3fb8aa3b15157820 */ /* 0x000fe20000400000 */
[----:B------:R-:W-:Y:S01]  /*4080*/  @!P2 FMUL R26, R26, 0.5 ;  /* 0x3f0000001a1aa820 */ /* 0x000fe20000400000 */
[----:B------:R-:W-:Y:S01]  /*4090*/  @!P0 FMUL R28, R28, 0.5 ;  /* 0x3f0000001c1c8820 */ /* 0x000fe20000400000 */
[----:B------:R-:W0:Y:S01]  /*40a0*/  MUFU.EX2 R27, R24 ;  /* 0x00000018001b7308 */ /* 0x000e220000000800 */
[----:B------:R-:W-:Y:S01]  /*40b0*/  FADD R20, R17, R15 ;  /* 0x0000000f11147221 */ /* 0x000fe20000000000 */
[----:B------:R-:W-:Y:S01]  /*40c0*/  FSETP.GEU.AND P6, PT, R21, -126, PT ;  /* 0xc2fc00001500780b */ /* 0x000fe20003fce000 */
[----:B------:R1:W-:Y:S01]  /*40d0*/  STS [R16], R17 ;  /* 0x0000001110007388 */ /* 0x0003e20000000800 */
[----:B--2---:R-:W-:-:S04]  /*40e0*/  @!P5 FMUL R19, R19, R19 ;  /* 0x000000131313d220 */ /* 0x004fc80000400000 */
[----:B------:R-:W2:Y:S01]  /*40f0*/  MUFU.EX2 R25, R25 ;  /* 0x0000001900197308 */ /* 0x000ea20000000800 */
[----:B------:R-:W-:Y:S01]  /*4100*/  FADD R20, R20, R19 ;  /* 0x0000001314147221 */ /* 0x000fe20000000000 */
[----:B------:R1:W-:Y:S05]  /*4110*/  STS [R16+0x4], R19 ;  /* 0x0000041310007388 */ /* 0x0003ea0000000800 */
[----:B------:R-:W-:Y:S01]  /*4120*/  @!P6 FMUL R21, R21, 0.5 ;  /* 0x3f0000001515e820 */ /* 0x000fe20000400000 */
[----:B------:R-:W3:Y:S01]  /*4130*/  MUFU.EX2 R29, R26 ;  /* 0x0000001a001d7308 */ /* 0x000ee20000000800 */
[----:B0-----:R-:W-:-:S04]  /*4140*/  @!P4 FMUL R27, R27, R27 ;  /* 0x0000001b1b1bc220 */ /* 0x001fc80000400000 */
[----:B------:R-:W-:Y:S01]  /*4150*/  FADD R20, R20, R27 ;  /* 0x0000001b14147221 */ /* 0x000fe20000000000 */
[----:B------:R1:W-:Y:S02]  /*4160*/  STS [R16+0x8], R27 ;  /* 0x0000081b10007388 */ /* 0x0003e40000000800 */
[----:B------:R-:W0:Y:S01]  /*4170*/  MUFU.EX2 R18, R18 ;  /* 0x0000001200127308 */ /* 0x000e220000000800 */
[----:B--2---:R-:W-:-:S04]  /*4180*/  @!P3 FMUL R25, R25, R25 ;  /* 0x000000191919b220 */ /* 0x004fc80000400000 */
[----:B------:R-:W-:Y:S01]  /*4190*/  FADD R20, R20, R25 ;  /* 0x0000001914147221 */ /* 0x000fe20000000000 */
[----:B------:R1:W-:Y:S02]  /*41a0*/  STS [R16+0xc], R25 ;  /* 0x00000c1910007388 */ /* 0x0003e40000000800 */
[----:B------:R-:W2:Y:S01]  /*41b0*/  MUFU.EX2 R23, R28 ;  /* 0x0000001c00177308 */ /* 0x000ea20000000800 */
[----:B---3--:R-:W-:-:S04]  /*41c0*/  @!P2 FMUL R29, R29, R29 ;  /* 0x0000001d1d1da220 */ /* 0x008fc80000400000 */
[----:B------:R-:W-:Y:S01]  /*41d0*/  FADD R15, R20, R29 ;  /* 0x0000001d140f7221 */ /* 0x000fe20000000000 */
[----:B------:R1:W-:Y:S02]  /*41e0*/  STS [R16+0x10], R29 ;  /* 0x0000101d10007388 */ /* 0x0003e40000000800 */
[----:B------:R-:W3:Y:S01]  /*41f0*/  MUFU.EX2 R21, R21 ;  /* 0x0000001500157308 */ /* 0x000ee20000000800 */
[----:B0-----:R-:W-:-:S04]  /*4200*/  @!P1 FMUL R18, R18, R18 ;  /* 0x0000001212129220 */ /* 0x001fc80000400000 */
[----:B------:R-:W-:Y:S01]  /*4210*/  FADD R20, R15, R18 ;  /* 0x000000120f147221 */ /* 0x000fe20000000000 */
[----:B------:R1:W-:Y:S01]  /*4220*/  STS [R16+0x14], R18 ;  /* 0x0000141210007388 */ /* 0x0003e20000000800 */
[----:B--2---:R-:W-:-:S04]  /*4230*/  @!P0 FMUL R23, R23, R23 ;  /* 0x0000001717178220 */ /* 0x004fc80000400000 */
[----:B------:R-:W-:Y:S01]  /*4240*/  FADD R20, R20, R23 ;  /* 0x0000001714147221 */ /* 0x000fe20000000000 */
[----:B------:R1:W-:Y:S01]  /*4250*/  STS [R16+0x18], R23 ;  /* 0x0000181710007388 */ /* 0x0003e20000000800 */
[----:B---3--:R-:W-:-:S04]  /*4260*/  @!P6 FMUL R21, R21, R21 ;  /* 0x000000151515e220 */ /* 0x008fc80000400000 */
[----:B------:R-:W-:Y:S01]  /*4270*/  FADD R15, R20, R21 ;  /* 0x00000015140f7221 */ /* 0x000fe20000000000 */
[----:B------:R1:W-:Y:S01]  /*4280*/  STS [R16+0x1c], R21 ;  /* 0x00001c1510007388 */ /* 0x0003e20000000800 */
[----:B------:R-:W-:Y:S05]  /*4290*/  BRA.U UP1, `(.L_x_46) ;  /* 0xfffffff901cc7547 */ /* 0x000fea000b83ffff */
[----:B------:R-:W-:-:S05]  /*42a0*/  UMOV UR6, UR8 ;  /* 0x0000000800067c82 */ /* 0x000fca0008000000 */
.L_x_45:
[----:B------:R-:W-:Y:S05]  /*42b0*/  BRA.U !UP0, `(.L_x_47) ;  /* 0x00000005083c7547 */ /* 0x000fea000b800000 */
[----:B------:R-:W-:Y:S02]  /*42c0*/  UISETP.GE.U32.AND UP0, UPT, UR26, 0x3, UPT ;  /* 0x000000031a00788c */ /* 0x000fe4000bf06070 */
[----:B------:R-:W-:-:S07]  /*42d0*/  UISETP.NE.AND UP1, UPT, UR19, URZ, UPT ;  /* 0x000000ff1300728c */ /* 0x000fce000bf25270 */
[----:B------:R-:W-:Y:S05]  /*42e0*/  BRA.U !UP0, `(.L_x_48) ;  /* 0x00000001089c7547 */ /* 0x000fea000b800000 */
[----:B-1----:R-:W-:Y:S01]  /*42f0*/  IMAD R16, R3, R8, UR6 ;  /* 0x0000000603107e24 */ /* 0x002fe2000f8e0208 */
[----:B------:R-:W-:-:S04]  /*4300*/  UIADD3 UR6, UPT, UPT, UR6, 0x4, URZ ;  /* 0x0000000406067890 */ /* 0x000fc8000fffe0ff */
[----:B------:R-:W-:-:S05]  /*4310*/  LEA R16, R16, UR31, 0x2 ;  /* 0x0000001f10107c11 */ /* 0x000fca000f8e10ff */
[----:B------:R-:W0:Y:S04]  /*4320*/  LDS R18, [R16+0x4] ;  /* 0x0000040010127984 */ /* 0x000e280000000800 */
[----:B------:R-:W1:Y:S04]  /*4330*/  LDS R19, [R16+0x8] ;  /* 0x0000080010137984 */ /* 0x000e680000000800 */
[----:B------:R-:W2:Y:S04]  /*4340*/  LDS R17, [R16] ;  /* 0x0000000010117984 */ /* 0x000ea80000000800 */
[----:B------:R-:W3:Y:S01]  /*4350*/  LDS R21, [R16+0xc] ;  /* 0x00000c0010157984 */ /* 0x000ee20000000800 */
[----:B0-----:R-:W-:Y:S01]  /*4360*/  FADD R18, R18, -UR7 ;  /* 0x8000000712127e21 */ /* 0x001fe20008000000 */
[----:B-1----:R-:W-:-:S03]  /*4370*/  FADD R20, R19, -UR7 ;  /* 0x8000000713147e21 */ /* 0x002fc60008000000 */
[----:B------:R-:W-:Y:S01]  /*4380*/  FMUL R19, R18, 1.4426950216293334961 ;  /* 0x3fb8aa3b12137820 */ /* 0x000fe20000400000 */
[----:B--2---:R-:W-:-:S04]  /*4390*/  FADD R17, R17, -UR7 ;  /* 0x8000000711117e21 */ /* 0x004fc80008000000 */
[----:B------:R-:W-:Y:S01]  /*43a0*/  FSETP.GEU.AND P1, PT, R19, -126, PT ;  /* 0xc2fc00001300780b */ /* 0x000fe20003f2e000 */
[----:B---3--:R-:W-:Y:S01]  /*43b0*/  FADD R18, R21, -UR7 ;  /* 0x8000000715127e21 */ /* 0x008fe20008000000 */
[----:B------:R-:W-:Y:S01]  /*43c0*/  FMUL R17, R17, 1.4426950216293334961 ;  /* 0x3fb8aa3b11117820 */ /* 0x000fe20000400000 */
[----:B------:R-:W-:Y:S02]  /*43d0*/  FMUL R21, R20, 1.4426950216293334961 ;  /* 0x3fb8aa3b14157820 */ /* 0x000fe40000400000 */
[----:B------:R-:W-:Y:S02]  /*43e0*/  FMUL R23, R18, 1.4426950216293334961 ;  /* 0x3fb8aa3b12177820 */ /* 0x000fe40000400000 */
[----:B------:R-:W-:Y:S02]  /*43f0*/  FSETP.GEU.AND P0, PT, R17, -126, PT ;  /* 0xc2fc00001100780b */ /* 0x000fe40003f0e000 */
[----:B------:R-:W-:Y:S02]  /*4400*/  FSETP.GEU.AND P2, PT, R21, -126, PT ;  /* 0xc2fc00001500780b */ /* 0x000fe40003f4e000 */
[----:B------:R-:W-:-:S02]  /*4410*/  FSETP.GEU.AND P3, PT, R23, -126, PT ;  /* 0xc2fc00001700780b */ /* 0x000fc40003f6e000 */
[----:B------:R-:W-:-:S04]  /*4420*/  @!P1 FMUL R19, R19, 0.5 ;  /* 0x3f00000013139820 */ /* 0x000fc80000400000 */
[----:B------:R-:W0:Y:S03]  /*4430*/  MUFU.EX2 R20, R19 ;  /* 0x0000001300147308 */ /* 0x000e260000000800 */
[----:B------:R-:W-:Y:S02]  /*4440*/  @!P0 FMUL R17, R17, 0.5 ;  /* 0x3f00000011118820 */ /* 0x000fe40000400000 */
[----:B------:R-:W-:Y:S02]  /*4450*/  @!P2 FMUL R21, R21, 0.5 ;  /* 0x3f0000001515a820 */ /* 0x000fe40000400000 */
[----:B------:R-:W-:Y:S01]  /*4460*/  @!P3 FMUL R23, R23, 0.5 ;  /* 0x3f0000001717b820 */ /* 0x000fe20000400000 */
[----:B------:R-:W1:Y:S08]  /*4470*/  MUFU.EX2 R18, R17 ;  /* 0x0000001100127308 */ /* 0x000e700000000800 */
[----:B------:R-:W2:Y:S01]  /*4480*/  MUFU.EX2 R22, R21 ;  /* 0x0000001500167308 */ /* 0x000ea20000000800 */
[----:B0-----:R-:W-:-:S05]  /*4490*/  @!P1 FMUL R20, R20, R20 ;  /* 0x0000001414149220 */ /* 0x001fca0000400000 */
[----:B------:R0:W-:Y:S02]  /*44a0*/  STS [R16+0x4], R20 ;  /* 0x0000041410007388 */ /* 0x0001e40000000800 */
[----:B------:R-:W3:Y:S01]  /*44b0*/  MUFU.EX2 R24, R23 ;  /* 0x0000001700187308 */ /* 0x000ee20000000800 */
[----:B-1----:R-:W-:-:S04]  /*44c0*/  @!P0 FMUL R18, R18, R18 ;  /* 0x0000001212128220 */ /* 0x002fc80000400000 */
[----:B------:R-:W-:Y:S01]  /*44d0*/  FADD R15, R15, R18 ;  /* 0x000000120f0f7221 */ /* 0x000fe20000000000 */
[----:B------:R0:W-:Y:S01]  /*44e0*/  STS [R16], R18 ;  /* 0x0000001210007388 */ /* 0x0001e20000000800 */
[----:B--2---:R-:W-:Y:S02]  /*44f0*/  @!P2 FMUL R22, R22, R22 ;  /* 0x000000161616a220 */ /* 0x004fe40000400000 */
[----:B------:R-:W-:-:S03]  /*4500*/  FADD R15, R15, R20 ;  /* 0x000000140f0f7221 */ /* 0x000fc60000000000 */
[----:B------:R0:W-:Y:S01]  /*4510*/  STS [R16+0x8], R22 ;  /* 0x0000081610007388 */ /* 0x0001e20000000800 */
[----:B------:R-:W-:Y:S01]  /*4520*/  FADD R15, R15, R22 ;  /* 0x000000160f0f7221 */ /* 0x000fe20000000000 */
[----:B---3--:R-:W-:-:S04]  /*4530*/  @!P3 FMUL R24, R24, R24 ;  /* 0x000000181818b220 */ /* 0x008fc80000400000 */
[----:B------:R-:W-:Y:S01]  /*4540*/  FADD R15, R15, R24 ;  /* 0x000000180f0f7221 */ /* 0x000fe20000000000 */
[----:B------:R0:W-:Y:S06]  /*4550*/  STS [R16+0xc], R24 ;  /* 0x00000c1810007388 */ /* 0x0001ec0000000800 */
.L_x_48:
[----:B------:R-:W-:Y:S05]  /*4560*/  BRA.U !UP1, `(.L_x_47) ;  /* 0x0000000109907547 */ /* 0x000fea000b800000 */
[----:B------:R-:W-:Y:S02]  /*4570*/  UISETP.NE.AND UP0, UPT, UR30, URZ, UPT ;  /* 0x000000ff1e00728c */ /* 0x000fe4000bf05270 */
[----:B------:R-:W-:-:S07]  /*4580*/  UISETP.NE.AND UP1, UPT, UR11, URZ, UPT ;  /* 0x000000ff0b00728c */ /* 0x000fce000bf25270 */
[----:B------:R-:W-:Y:S05]  /*4590*/  BRA.U !UP0, `(.L_x_49) ;  /* 0x0000000108547547 */ /* 0x000fea000b800000 */
[----:B01----:R-:W-:Y:S01]  /*45a0*/  IMAD R16, R3, R8, UR6 ;  /* 0x0000000603107e24 */ /* 0x003fe2000f8e0208 */
[----:B------:R-:W-:-:S04]  /*45b0*/  UIADD3 UR6, UPT, UPT, UR6, 0x2, URZ ;  /* 0x0000000206067890 */ /* 0x000fc8000fffe0ff */
[----:B------:R-:W-:-:S05]  /*45c0*/  LEA R19, R16, UR31, 0x2 ;  /* 0x0000001f10137c11 */ /* 0x000fca000f8e10ff */
[----:B------:R-:W0:Y:S04]  /*45d0*/  LDS R16, [R19] ;  /* 0x0000000013107984 */ /* 0x000e280000000800 */
[----:B------:R-:W1:Y:S01]  /*45e0*/  LDS R17, [R19+0x4] ;  /* 0x0000040013117984 */ /* 0x000e620000000800 */
[----:B0-----:R-:W-:Y:S01]  /*45f0*/  FADD R16, R16, -UR7 ;  /* 0x8000000710107e21 */ /* 0x001fe20008000000 */
[----:B-1----:R-:W-:-:S03]  /*4600*/  FADD R17, R17, -UR7 ;  /* 0x8000000711117e21 */ /* 0x002fc60008000000 */
        /* <DEDUP_REMOVED lines=14> */
.L_x_49:
[----:B------:R-:W-:Y:S05]  /*46f0*/  BRA.U !UP1, `(.L_x_47) ;  /* 0x00000001092c7547 */ /* 0x000fea000b800000 */
[----:B------:R-:W-:-:S05]  /*4700*/  IMAD R8, R3, R8, UR6 ;  /* 0x0000000603087e24 */ /* 0x000fca000f8e0208 */
[----:B------:R-:W-:-:S05]  /*4710*/  LEA R8, R8, UR31, 0x2 ;  /* 0x0000001f08087c11 */ /* 0x000fca000f8e10ff */
[----:B01----:R-:W0:Y:S02]  /*4720*/  LDS R16, [R8] ;  /* 0x0000000008107984 */ /* 0x003e240000000800 */
[----:B0-----:R-:W-:-:S04]  /*4730*/  FADD R16, R16, -UR7 ;  /* 0x8000000710107e21 */ /* 0x001fc80008000000 */
[----:B------:R-:W-:-:S05]  /*4740*/  FMUL R16, R16, 1.4426950216293334961 ;  /* 0x3fb8aa3b10107820 */ /* 0x000fca0000400000 */
[----:B------:R-:W-:-:S13]  /*4750*/  FSETP.GEU.AND P0, PT, R16, -126, PT ;  /* 0xc2fc00001000780b */ /* 0x000fda0003f0e000 */
[----:B------:R-:W-:-:S04]  /*4760*/  @!P0 FMUL R16, R16, 0.5 ;  /* 0x3f00000010108820 */ /* 0x000fc80000400000 */
[----:B------:R-:W0:Y:S02]  /*4770*/  MUFU.EX2 R17, R16 ;  /* 0x0000001000117308 */ /* 0x000e240000000800 */
[----:B0-----:R-:W-:-:S04]  /*4780*/  @!P0 FMUL R17, R17, R17 ;  /* 0x0000001111118220 */ /* 0x001fc80000400000 */
[----:B------:R-:W-:Y:S01]  /*4790*/  FADD R15, R15, R17 ;  /* 0x000000110f0f7221 */ /* 0x000fe20000000000 */
[----:B------:R3:W-:Y:S06]  /*47a0*/  STS [R8], R17 ;  /* 0x0000001108007388 */ /* 0x0007ec0000000800 */
.L_x_47:
[C---:B---3-5:R-:W-:Y:S01]  /*47b0*/  FMNMX R8, R9.reuse, UR7, !PT ;  /* 0x0000000709087c09 */ /* 0x068fe2000f800000 */
[----:B------:R-:W3:Y:S04]  /*47c0*/  LDCU UR6, c[0x0][0x3a4] ;  /* 0x00007480ff0677ac */ /* 0x000ee80008000800 */
[----:B01----:R-:W-:Y:S01]  /*47d0*/  FADD R16, -R8, UR7 ;  /* 0x0000000708107e21 */ /* 0x003fe20008000100 */
[----:B------:R-:W-:Y:S01]  /*47e0*/  FADD R9, R9, -R8 ;  /* 0x8000000809097221 */ /* 0x000fe20000000000 */
[----:B------:R0:W-:Y:S01]  /*47f0*/  STG.E desc[UR14][R10.64], R8 ;  /* 0x000000080a007986 */ /* 0x0001e2000c10190e */
[----:B------:R-:W-:Y:S01]  /*4800*/  UIADD3 UR5, UPT, UPT, UR5, 0x1, URZ ;  /* 0x0000000105057890 */ /* 0x000fe2000fffe0ff */
[----:B------:R-:W-:Y:S01]  /*4810*/  FMUL R16, R16, 1.4426950216293334961 ;  /* 0x3fb8aa3b10107820 */ /* 0x000fe20000400000 */
[----:B------:R-:W-:-:S04]  /*4820*/  FMUL R9, R9, 1.4426950216293334961 ;  /* 0x3fb8aa3b09097820 */ /* 0x000fc80000400000 */
[----:B------:R-:W-:Y:S02]  /*4830*/  FSETP.GEU.AND P1, PT, R16, -126, PT ;  /* 0xc2fc00001000780b */ /* 0x000fe40003f2e000 */
[----:B------:R-:W-:Y:S01]  /*4840*/  FSETP.GEU.AND P0, PT, R9, -126, PT ;  /* 0xc2fc00000900780b */ /* 0x000fe20003f0e000 */
[----:B---3--:R-:W-:-:S10]  /*4850*/  UISETP.NE.AND UP0, UPT, UR5, UR6, UPT ;  /* 0x000000060500728c */ /* 0x008fd4000bf05270 */
[----:B------:R-:W-:Y:S02]  /*4860*/  @!P1 FMUL R16, R16, 0.5 ;  /* 0x3f00000010109820 */ /* 0x000fe40000400000 */
[----:B------:R-:W-:Y:S02]  /*4870*/  @!P0 FMUL R9, R9, 0.5 ;  /* 0x3f00000009098820 */ /* 0x000fe40000400000 */
[----:B--2---:R-:W1:Y:S08]  /*4880*/  MUFU.EX2 R18, R16 ;  /* 0x0000001000127308 */ /* 0x004e700000000800 */
[----:B------:R-:W2:Y:S01]  /*4890*/  MUFU.EX2 R17, R9 ;  /* 0x0000000900117308 */ /* 0x000ea20000000800 */
[----:B-1----:R-:W-:-:S04]  /*48a0*/  @!P1 FMUL R18, R18, R18 ;  /* 0x0000001212129220 */ /* 0x002fc80000400000 */
[----:B------:R-:W-:Y:S01]  /*48b0*/  FMUL R15, R18, R15 ;  /* 0x0000000f120f7220 */ /* 0x000fe20000400000 */
[----:B--2---:R-:W-:-:S04]  /*48c0*/  @!P0 FMUL R17, R17, R17 ;  /* 0x0000001111118220 */ /* 0x004fc80000400000 */
[----:B------:R-:W-:-:S05]  /*48d0*/  FFMA R15, R14, R17, R15 ;  /* 0x000000110e0f7223 */ /* 0x000fca000000000f */
[----:B------:R0:W-:Y:S01]  /*48e0*/  STG.E desc[UR14][R12.64], R15 ;  /* 0x0000000f0c007986 */ /* 0x0001e2000c10190e */
[----:B------:R-:W-:Y:S05]  /*48f0*/  BRA.U !UP0, `(.L_x_4) ;  /* 0x00000015088c7547 */ /* 0x000fea000b800000 */
[----:B------:R-:W-:Y:S05]  /*4900*/  BRA `(.L_x_50) ;  /* 0xfffffff000107947 */ /* 0x000fea000383ffff */
.L_x_39:
[----:B------:R-:W-:Y:S01]  /*4910*/  UISETP.GE.U32.AND UP0, UPT, UR7, 0x8, UPT ;  /* 0x000000080700788c */ /* 0x000fe2000bf06070 */
[----:B------:R-:W-:-:S08]  /*4920*/  UMOV UR5, URZ ;  /* 0x000000ff00057c82 */ /* 0x000fd00008000000 */
[----:B------:R-:W-:Y:S05]  /*4930*/  BRA.U !UP0, `(.L_x_51) ;  /* 0x0000000908c87547 */ /* 0x000fea000b800000 */
[----:B01----:R-:W0:Y:S01]  /*4940*/  LDC R13, c[0x0][0x3ac] ;  /* 0x0000eb00ff0d7b82 */ /* 0x003e220000000800 */
[----:B------:R-:W-:-:S07]  /*4950*/  UMOV UR5, URZ ;  /* 0x000000ff00057c82 */ /* 0x000fce0008000000 */
[----:B------:R-:W1:Y:S08]  /*4960*/  LDC.64 R8, c[0x0][0x3c0] ;  /* 0x0000f000ff087b82 */ /* 0x000e700000000a00 */
[----:B------:R-:W2:Y:S02]  /*4970*/  LDC.64 R10, c[0x0][0x3b8] ;  /* 0x0000ee00ff0a7b82 */ /* 0x000ea40000000a00 */
.L_x_52:
[----:B0---4-:R-:W-:-:S04]  /*4980*/  IMAD R19, R13, UR5, R4 ;  /* 0x000000050d137c24 */ /* 0x011fc8000f8e0204 */
[----:B-1----:R-:W-:-:S05]  /*4990*/  IMAD.WIDE R16, R19, 0x4, R8 ;  /* 0x0000000413107825 */ /* 0x002fca00078e0208 */
[----:B------:R-:W3:Y:S01]  /*49a0*/  LDG.E R12, desc[UR14][R16.64] ;  /* 0x0000000e100c7981 */ /* 0x000ee2000c1e1900 */
[----:B--2---:R-:W-:-:S05]  /*49b0*/  IMAD.WIDE R18, R19, 0x4, R10 ;  /* 0x0000000413127825 */ /* 0x004fca00078e020a */
[----:B------:R-:W2:Y:S01]  /*49c0*/  LDG.E R14, desc[UR14][R18.64] ;  /* 0x0000000e120e7981 */ /* 0x000ea2000c1e1900 */
[----:B---3--:R-:W-:-:S05]  /*49d0*/  FMNMX R23, R12, -INF , !PT ;  /* 0xff8000000c177809 */ /* 0x008fca0007800000 */
[----:B------:R-:W-:Y:S01]  /*49e0*/  FADD R15, -R23, -INF ;  /* 0xff800000170f7421 */ /* 0x000fe20000000100 */
[----:B------:R-:W-:Y:S01]  /*49f0*/  FADD R12, R12, -R23 ;  /* 0x800000170c0c7221 */ /* 0x000fe20000000000 */
[----:B------:R0:W-:Y:S02]  /*4a00*/  STG.E desc[UR14][R16.64], R23 ;  /* 0x0000001710007986 */ /* 0x0001e4000c10190e */
[----:B------:R-:W-:Y:S01]  /*4a10*/  FMUL R20, R15, 1.4426950216293334961 ;  /* 0x3fb8aa3b0f147820 */ /* 0x000fe20000400000 */
[----:B------:R-:W-:-:S04]  /*4a20*/  FMUL R12, R12, 1.4426950216293334961 ;  /* 0x3fb8aa3b0c0c7820 */ /* 0x000fc80000400000 */
[----:B------:R-:W-:Y:S02]  /*4a30*/  FSETP.GEU.AND P1, PT, R20, -126, PT ;  /* 0xc2fc00001400780b */ /* 0x000fe40003f2e000 */
[----:B------:R-:W-:-:S11]  /*4a40*/  FSETP.GEU.AND P0, PT, R12, -126, PT ;  /* 0xc2fc00000c00780b */ /* 0x000fd60003f0e000 */
[----:B------:R-:W-:Y:S02]  /*4a50*/  @!P1 FMUL R20, R20, 0.5 ;  /* 0x3f00000014149820 */ /* 0x000fe40000400000 */
[----:B------:R-:W-:Y:S02]  /*4a60*/  @!P0 FMUL R12, R12, 0.5 ;  /* 0x3f0000000c0c8820 */ /* 0x000fe40000400000 */
[----:B------:R-:W1:Y:S08]  /*4a70*/  MUFU.EX2 R21, R20 ;  /* 0x0000001400157308 */ /* 0x000e700000000800 */
[----:B------:R-:W3:Y:S01]  /*4a80*/  MUFU.EX2 R15, R12 ;  /* 0x0000000c000f7308 */ /* 0x000ee20000000800 */
[----:B-1----:R-:W-:-:S04]  /*4a90*/  @!P1 FMUL R21, R21, R21 ;  /* 0x0000001515159220 */ /* 0x002fc80000400000 */
[----:B------:R-:W-:Y:S01]  /*4aa0*/  FMUL R21, RZ, R21 ;  /* 0x00000015ff157220 */ /* 0x000fe20000400000 */
[----:B---3--:R-:W-:-:S04]  /*4ab0*/  @!P0 FMUL R15, R15, R15 ;  /* 0x0000000f0f0f8220 */ /* 0x008fc80000400000 */
[----:B--2---:R-:W-:Y:S01]  /*4ac0*/  FFMA R25, R14, R15, R21 ;  /* 0x0000000f0e197223 */ /* 0x004fe20000000015 */
[----:B------:R-:W-:-:S04]  /*4ad0*/  IMAD.WIDE R14, R13, 0x4, R16 ;  /* 0x000000040d0e7825 */ /* 0x000fc800078e0210 */
[----:B------:R1:W-:Y:S04]  /*4ae0*/  STG.E desc[UR14][R18.64], R25 ;  /* 0x0000001912007986 */ /* 0x0003e8000c10190e */
[----:B------:R-:W2:Y:S01]  /*4af0*/  LDG.E R22, desc[UR14][R14.64] ;  /* 0x0000000e0e167981 */ /* 0x000ea2000c1e1900 */
[----:B------:R-:W-:-:S05]  /*4b00*/  IMAD.WIDE R20, R13, 0x4, R18 ;  /* 0x000000040d147825 */ /* 0x000fca00078e0212 */
[----:B------:R-:W3:Y:S01]  /*4b10*/  LDG.E R24, desc[UR14][R20.64] ;  /* 0x0000000e14187981 */ /* 0x000ee2000c1e1900 */
[----:B--2---:R-:W-:-:S05]  /*4b20*/  FMNMX R27, R22, -INF , !PT ;  /* 0xff800000161b7809 */ /* 0x004fca0007800000 */
        /* <DEDUP_REMOVED lines=9> */
[----:B0-----:R-:W0:Y:S08]  /*4bc0*/  MUFU.EX2 R16, R12 ;  /* 0x0000000c00107308 */ /* 0x001e300000000800 */
[----:B------:R-:W4:Y:S01]  /*4bd0*/  MUFU.EX2 R17, R22 ;  /* 0x0000001600117308 */ /* 0x000f220000000800 */
[----:B0-----:R-:W-:-:S04]  /*4be0*/  @!P1 FMUL R16, R16, R16 ;  /* 0x0000001010109220 */ /* 0x001fc80000400000 */
[----:B-1----:R-:W-:Y:S01]  /*4bf0*/  FMUL R19, RZ, R16 ;  /* 0x00000010ff137220 */ /* 0x002fe20000400000 */
[----:B----4-:R-:W-:-:S04]  /*4c00*/  @!P0 FMUL R17, R17, R17 ;  /* 0x0000001111118220 */ /* 0x010fc80000400000 */
[----:B---3--:R-:W-:Y:S01]  /*4c10*/  FFMA R23, R24, R17, R19 ;  /* 0x0000001118177223 */ /* 0x008fe20000000013 */
[----:B------:R-:W-:-:S04]  /*4c20*/  IMAD.WIDE R16, R13, 0x4, R14 ;  /* 0x000000040d107825 */ /* 0x000fc800078e020e */
[----:B------:R0:W-:Y:S04]  /*4c30*/  STG.E desc[UR14][R20.64], R23 ;  /* 0x0000001714007986 */ /* 0x0001e8000c10190e */
[----:B------:R-:W3:Y:S01]  /*4c40*/  LDG.E R24, desc[UR14][R16.64] ;  /* 0x0000000e10187981 */ /* 0x000ee2000c1e1900 */
[----:B------:R-:W-:-:S05]  /*4c50*/  IMAD.WIDE R18, R13, 0x4, R20 ;  /* 0x000000040d127825 */ /* 0x000fca00078e0214 */
[----:B------:R-:W4:Y:S01]  /*4c60*/  LDG.E R12, desc[UR14][R18.64] ;  /* 0x0000000e120c7981 */ /* 0x000f22000c1e1900 */
        /* <DEDUP_REMOVED lines=10> */
[----:B--2---:R-:W2:Y:S08]  /*4d10*/  MUFU.EX2 R14, R22 ;  /* 0x00000016000e7308 */ /* 0x004eb00000000800 */
[----:B------:R-:W3:Y:S01]  /*4d20*/  MUFU.EX2 R15, R24 ;  /* 0x00000018000f7308 */ /* 0x000ee20000000800 */
[----:B--2---:R-:W-:-:S04]  /*4d30*/  @!P1 FMUL R14, R14, R14 ;  /* 0x0000000e0e0e9220 */ /* 0x004fc80000400000 */
[----:B0-----:R-:W-:Y:S01]  /*4d40*/  FMUL R21, RZ, R14 ;  /* 0x0000000eff157220 */ /* 0x001fe20000400000 */
[----:B---3--:R-:W-:-:S04]  /*4d50*/  @!P0 FMUL R15, R15, R15 ;  /* 0x0000000f0f0f8220 */ /* 0x008fc80000400000 */
[----:B----4-:R-:W-:Y:S01]  /*4d60*/  FFMA R23, R12, R15, R21 ;  /* 0x0000000f0c177223 */ /* 0x010fe20000000015 */
        /* <DEDUP_REMOVED lines=15> */
[----:B-1----:R-:W1:Y:S08]  /*4e60*/  MUFU.EX2 R16, R24 ;  /* 0x0000001800107308 */ /* 0x002e700000000800 */
[----:B------:R-:W4:Y:S01]  /*4e70*/  MUFU.EX2 R17, R12 ;  /* 0x0000000c00117308 */ /* 0x000f220000000800 */
[----:B-1----:R-:W-:-:S04]  /*4e80*/  @!P1 FMUL R16, R16, R16 ;  /* 0x0000001010109220 */ /* 0x002fc80000400000 */
[----:B0-----:R-:W-:Y:S01]  /*4e90*/  FMUL R19, RZ, R16 ;  /* 0x00000010ff137220 */ /* 0x001fe20000400000 */
        /* <DEDUP_REMOVED lines=70> */
[----:B------:R-:W-:Y:S02]  /*5300*/  ULOP3.LUT UR6, UR7, 0x7ffffff8, URZ, 0xc0, !UPT ;  /* 0x7ffffff807067892 */ /* 0x000fe4000f8ec0ff */
[----:B------:R-:W-:-:S04]  /*5310*/  UIADD3 UR5, UPT, UPT, UR5, 0x8, URZ ;  /* 0x0000000805057890 */ /* 0x000fc8000fffe0ff */
[----:B------:R-:W-:Y:S01]  /*5320*/  UISETP.NE.AND UP0, UPT, UR5, UR6, UPT ;  /* 0x000000060500728c */ /* 0x000fe2000bf05270 */
        /* <DEDUP_REMOVED lines=11> */
[----:B------:R-:W2:Y:S01]  /*53e0*/  MUFU.EX2 R17, R22 ;  /* 0x0000001600117308 */ /* 0x000ea20000000800 */
[----:B-1----:R-:W-:-:S04]  /*53f0*/  @!P1 FMUL R16, R16, R16 ;  /* 0x0000001010109220 */ /* 0x002fc80000400000 */
[----:B0-----:R-:W-:Y:S01]  /*5400*/  FMUL R19, RZ, R16 ;  /* 0x00000010ff137220 */ /* 0x001fe20000400000 */
[----:B--2---:R-:W-:-:S04]  /*5410*/  @!P0 FMUL R17, R17, R17 ;  /* 0x0000001111118220 */ /* 0x004fc80000400000 */
[----:B---3--:R-:W-:-:S05]  /*5420*/  FFMA R19, R24, R17, R19 ;  /* 0x0000001118137223 */ /* 0x008fca0000000013 */
[----:B------:R4:W-:Y:S01]  /*5430*/  STG.E desc[UR14][R20.64], R19 ;  /* 0x0000001314007986 */ /* 0x0009e2000c10190e */
[----:B------:R-:W-:Y:S05]  /*5440*/  BRA.U UP0, `(.L_x_52) ;  /* 0xfffffff5004c7547 */ /* 0x000fea000b83ffff */
[----:B------:R-:W-:-:S05]  /*5450*/  UMOV UR5, UR6 ;  /* 0x0000000600057c82 */ /* 0x000fca0008000000 */
.L_x_51:
[----:B------:R-:W-:-:S09]  /*5460*/  ULOP3.LUT UP0, UR6, UR7, 0x7, URZ, 0xc0, !UPT ;  /* 0x0000000707067892 */ /* 0x000fd2000f80c0ff */
[----:B------:R-:W-:Y:S05]  /*5470*/  BRA.U !UP0, `(.L_x_4) ;  /* 0x0000000908ac7547 */ /* 0x000fea000b800000 */
[----:B------:R-:W-:Y:S02]  /*5480*/  UIADD3 UR6, UPT, UPT, UR6, -0x1, URZ ;  /* 0xffffffff06067890 */ /* 0x000fe4000fffe0ff */
[----:B------:R-:W-:Y:S02]  /*5490*/  ULOP3.LUT UP1, UR12, UR7, 0x3, URZ, 0xc0, !UPT ;  /* 0x00000003070c7892 */ /* 0x000fe4000f82c0ff */
[----:B------:R-:W-:-:S09]  /*54a0*/  UISETP.GE.U32.AND UP0, UPT, UR6, 0x3, UPT ;  /* 0x000000030600788c */ /* 0x000fd2000bf06070 */
[----:B------:R-:W-:Y:S05]  /*54b0*/  BRA.U !UP0, `(.L_x_53) ;  /* 0x0000000508647547 */ /* 0x000fea000b800000 */
[----:B------:R-:W4:Y:S08]  /*54c0*/  LDC R11, c[0x0][0x3ac] ;  /* 0x0000eb00ff0b7b82 */ /* 0x000f300000000800 */
[----:B------:R-:W2:Y:S08]  /*54d0*/  LDC.64 R8, c[0x0][0x3c0] ;  /* 0x0000f000ff087b82 */ /* 0x000eb00000000a00 */
[----:B01----:R-:W0:Y:S01]  /*54e0*/  LDC.64 R12, c[0x0][0x3b8] ;  /* 0x0000ee00ff0c7b82 */ /* 0x003e220000000a00 */
[----:B----4-:R-:W-:-:S04]  /*54f0*/  IMAD R15, R11, UR5, R4 ;  /* 0x000000050b0f7c24 */ /* 0x010fc8000f8e0204 */
[----:B--2---:R-:W-:-:S05]  /*5500*/  IMAD.WIDE R8, R15, 0x4, R8 ;  /* 0x000000040f087825 */ /* 0x004fca00078e0208 */
[----:B------:R-:W2:Y:S01]  /*5510*/  LDG.E R10, desc[UR14][R8.64] ;  /* 0x0000000e080a7981 */ /* 0x000ea2000c1e1900 */
[----:B0-----:R-:W-:-:S05]  /*5520*/  IMAD.WIDE R12, R15, 0x4, R12 ;  /* 0x000000040f0c7825 */ /* 0x001fca00078e020c */
        /* <DEDUP_REMOVED lines=12> */
[----:B------:R-:W2:Y:S01]  /*55f0*/  MUFU.EX2 R15, R10 ;  /* 0x0000000a000f7308 */ /* 0x000ea20000000800 */
[----:B-1----:R-:W-:-:S04]  /*5600*/  @!P1 FMUL R17, R17, R17 ;  /* 0x0000001111119220 */ /* 0x002fc80000400000 */
[----:B------:R-:W-:Y:S01]  /*5610*/  FMUL R17, RZ, R17 ;  /* 0x00000011ff117220 */ /* 0x000fe20000400000 */
[----:B--2---:R-:W-:-:S04]  /*5620*/  @!P0 FMUL R15, R15, R15 ;  /* 0x0000000f0f0f8220 */ /* 0x004fc80000400000 */
[----:B---3--:R-:W-:Y:S01]  /*5630*/  FFMA R21, R14, R15, R17 ;  /* 0x0000000f0e157223 */ /* 0x008fe20000000011 */
        /* <DEDUP_REMOVED lines=47> */
[----:B------:R-:W-:Y:S01]  /*5930*/  UIADD3 UR5, UPT, UPT, UR5, 0x4, URZ ;  /* 0x0000000405057890 */ /* 0x000fe2000fffe0ff */
        /* <DEDUP_REMOVED lines=15> */
[----:B---3--:R-:W-:-:S05]  /*5a30*/  FFMA R13, R18, R9, R13 ;  /* 0x00000009120d7223 */ /* 0x008fca000000000d */
[----:B------:R2:W-:Y:S02]  /*5a40*/  STG.E desc[UR14][R10.64], R13 ;  /* 0x0000000d0a007986 */ /* 0x0005e4000c10190e */
.L_x_53:
[----:B------:R-:W-:Y:S05]  /*5a50*/  BRA.U !UP1, `(.L_x_4) ;  /* 0x0000000509347547 */ /* 0x000fea000b800000 */
[----:B------:R-:W-:Y:S02]  /*5a60*/  UISETP.NE.AND UP0, UPT, UR12, 0x1, UPT ;  /* 0x000000010c00788c */ /* 0x000fe4000bf05270 */
[----:B------:R-:W-:-:S04]  /*5a70*/  ULOP3.LUT UR6, UR7, 0x1, URZ, 0xc0, !UPT ;  /* 0x0000000107067892 */ /* 0x000fc8000f8ec0ff */
[----:B------:R-:W-:-:S03]  /*5a80*/  UISETP.NE.U32.AND UP1, UPT, UR6, 0x1, UPT ;  /* 0x000000010600788c */ /* 0x000fc6000bf25070 */
[----:B------:R-:W-:Y:S08]  /*5a90*/  BRA.U !UP0, `(.L_x_54) ;  /* 0x0000000108bc7547 */ /* 0x000ff0000b800000 */
[----:B0-2-4-:R-:W1:Y:S08]  /*5aa0*/  LDC R15, c[0x0][0x3ac] ;  /* 0x0000eb00ff0f7b82 */ /* 0x015e700000000800 */
[----:B------:R-:W0:Y:S08]  /*5ab0*/  LDC.64 R8, c[0x0][0x3c0] ;  /* 0x0000f000ff087b82 */ /* 0x000e300000000a00 */
[----:B------:R-:W2:Y:S01]  /*5ac0*/  LDC.64 R10, c[0x0][0x3b8] ;  /* 0x0000ee00ff0a7b82 */ /* 0x000ea20000000a00 */
[----:B-1----:R-:W-:-:S04]  /*5ad0*/  IMAD R13, R15, UR5, R4 ;  /* 0x000000050f0d7c24 */ /* 0x002fc8000f8e0204 */
[----:B0-----:R-:W-:-:S05]  /*5ae0*/  IMAD.WIDE R8, R13, 0x4, R8 ;  /* 0x000000040d087825 */ /* 0x001fca00078e0208 */
        /* <DEDUP_REMOVED lines=40> */
[----:B---3--:R-:W-:-:S05]  /*5d70*/  FFMA R11, R20, R9, R11 ;  /* 0x00000009140b7223 */ /* 0x008fca000000000b */
[----:B------:R2:W-:Y:S02]  /*5d80*/  STG.E desc[UR14][R14.64], R11 ;  /* 0x0000000b0e007986 */ /* 0x0005e4000c10190e */
.L_x_54:
[----:B------:R-:W-:Y:S05]  /*5d90*/  BRA.U UP1, `(.L_x_4) ;  /* 0x0000000101647547 */ /* 0x000fea000b800000 */
[----:B012---:R-:W0:Y:S08]  /*5da0*/  LDC R13, c[0x0][0x3ac] ;  /* 0x0000eb00ff0d7b82 */ /* 0x007e300000000800 */
[----:B------:R-:W1:Y:S08]  /*5db0*/  LDC.64 R8, c[0x0][0x3c0] ;  /* 0x0000f000ff087b82 */ /* 0x000e700000000a00 */
[----:B------:R-:W2:Y:S01]  /*5dc0*/  LDC.64 R10, c[0x0][0x3b8] ;  /* 0x0000ee00ff0a7b82 */ /* 0x000ea20000000a00 */
[----:B0-----:R-:W-:-:S04]  /*5dd0*/  IMAD R13, R13, UR5, R4 ;  /* 0x000000050d0d7c24 */ /* 0x001fc8000f8e0204 */
[----:B-1----:R-:W-:-:S05]  /*5de0*/  IMAD.WIDE R8, R13, 0x4, R8 ;  /* 0x000000040d087825 */ /* 0x002fca00078e0208 */
[----:B------:R-:W4:Y:S01]  /*5df0*/  LDG.E R12, desc[UR14][R8.64] ;  /* 0x0000000e080c7981 */ /* 0x000f22000c1e1900 */
[----:B--2---:R-:W-:-:S05]  /*5e00*/  IMAD.WIDE R10, R13, 0x4, R10 ;  /* 0x000000040d0a7825 */ /* 0x004fca00078e020a */
[----:B------:R-:W2:Y:S01]  /*5e10*/  LDG.E R13, desc[UR14][R10.64] ;  /* 0x0000000e0a0d7981 */ /* 0x000ea2000c1e1900 */
[----:B----4-:R-:W-:-:S05]  /*5e20*/  FMNMX R15, R12, -INF , !PT ;  /* 0xff8000000c0f7809 */ /* 0x010fca0007800000 */
        /* <DEDUP_REMOVED lines=14> */
[----:B--2---:R-:W-:-:S05]  /*5f10*/  FFMA R13, R13, R14, R18 ;  /* 0x0000000e0d0d7223 */ /* 0x004fca0000000012 */
[----:B------:R0:W-:Y:S02]  /*5f20*/  STG.E desc[UR14][R10.64], R13 ;  /* 0x0000000d0a007986 */ /* 0x0001e4000c10190e */
.L_x_4:
[----:B------:R-:W5:Y:S01]  /*5f30*/  LDCU UR5, c[0x0][0x3a0] ;  /* 0x00007400ff0577ac */ /* 0x000f620008000800 */
[----:B------:R-:W-:-:S04]  /*5f40*/  UIADD3 UR4, UPT, UPT, UR4, 0x1, URZ ;  /* 0x0000000104047890 */ /* 0x000fc8000fffe0ff */
[----:B-----5:R-:W-:Y:S01]  /*5f50*/  UISETP.NE.AND UP0, UPT, UR4, UR5, UPT ;  /* 0x000000050400728c */ /* 0x020fe2000bf05270 */
[----:B------:R-:W-:Y:S08]  /*5f60*/  BAR.SYNC.DEFER_BLOCKING 0x0 ;  /* 0x0000000000007b1d */ /* 0x000ff00000010000 */
[----:B------:R-:W-:Y:S05]  /*5f70*/  BRA.U UP0, `(.L_x_55) ;  /* 0xffffffa100fc7547 */ /* 0x000fea000b83ffff */
[----:B------:R-:W-:Y:S05]  /*5f80*/  EXIT ;  /* 0x000000000000794d */ /* 0x000fea0003800000 */
        .weak           $__internal_0_$__cuda_sm20_rcp_rn_f32_slowpath
        .type           $__internal_0_$__cuda_sm20_rcp_rn_f32_slowpath,@function
        .size           $__internal_0_$__cuda_sm20_rcp_rn_f32_slowpath,(.L_x_61 - $__internal_0_$__cuda_sm20_rcp_rn_f32_slowpath)
$__internal_0_$__cuda_sm20_rcp_rn_f32_slowpath:
[----:B------:R-:W-:Y:S01]  /*5f90*/  SHF.L.U32 R16, R19, 0x1, RZ ;  /* 0x0000000113107819 */ /* 0x000fe200000006ff */
[----:B------:R-:W-:Y:S03]  /*5fa0*/  BSSY.RECONVERGENT B1, `(.L_x_56) ;  /* 0x0000030000017945 */ /* 0x000fe60003800200 */
[----:B------:R-:W-:-:S04]  /*5fb0*/  SHF.R.U32.HI R16, RZ, 0x18, R16 ;  /* 0x00000018ff107819 */ /* 0x000fc80000011610 */
[----:B------:R-:W-:-:S13]  /*5fc0*/  ISETP.NE.U32.AND P0, PT, R16, RZ, PT ;  /* 0x000000ff1000720c */ /* 0x000fda0003f05070 */
[----:B------:R-:W-:Y:S05]  /*5fd0*/  @P0 BRA `(.L_x_57) ;  /* 0x0000000000280947 */ /* 0x000fea0003800000 */
[----:B------:R-:W-:-:S04]  /*5fe0*/  SHF.L.U32 R16, R19, 0x1, RZ ;  /* 0x0000000113107819 */ /* 0x000fc800000006ff */
[----:B------:R-:W-:-:S13]  /*5ff0*/  ISETP.NE.AND P0, PT, R16, RZ, PT ;  /* 0x000000ff1000720c */ /* 0x000fda0003f05270 */
[----:B------:R-:W-:Y:S01]  /*6000*/  @P0 FFMA R20, R19, 1.84467440737095516160e+19, RZ ;  /* 0x5f80000013140823 */ /* 0x000fe200000000ff */
[----:B------:R-:W-:Y:S08]  /*6010*/  @!P0 MUFU.RCP R17, R19 ;  /* 0x0000001300118308 */ /* 0x000ff00000001000 */
[----:B------:R-:W0:Y:S02]  /*6020*/  @P0 MUFU.RCP R21, R20 ;  /* 0x0000001400150308 */ /* 0x000e240000001000 */
[----:B0-----:R-:W-:-:S04]  /*6030*/  @P0 FFMA R16, R20, R21, -1 ;  /* 0xbf80000014100423 */ /* 0x001fc80000000015 */
[----:B------:R-:W-:-:S04]  /*6040*/  @P0 FADD.FTZ R16, -R16, -RZ ;  /* 0x800000ff10100221 */ /* 0x000fc80000010100 */
[----:B------:R-:W-:-:S04]  /*6050*/  @P0 FFMA R16, R21, R16, R21 ;  /* 0x0000001015100223 */ /* 0x000fc80000000015 */
[----:B------:R-:W-:Y:S01]  /*6060*/  @P0 FFMA R17, R16, 1.84467440737095516160e+19, RZ ;  /* 0x5f80000010110823 */ /* 0x000fe200000000ff */
[----:B------:R-:W-:Y:S06]  /*6070*/  BRA `(.L_x_58) ;  /* 0x0000000000887947 */ /* 0x000fec0003800000 */
.L_x_57:
[----:B------:R-:W-:-:S04]  /*6080*/  IADD3 R17, PT, PT, R16, -0xfd, RZ ;  /* 0xffffff0310117810 */ /* 0x000fc80007ffe0ff */
[----:B------:R-:W-:-:S13]  /*6090*/  ISETP.GT.U32.AND P0, PT, R17, 0x1, PT ;  /* 0x000000011100780c */ /* 0x000fda0003f04070 */
[----:B------:R-:W-:Y:S05]  /*60a0*/  @P0 BRA `(.L_x_59) ;  /* 0x0000000000780947 */ /* 0x000fea0003800000 */
[----:B------:R-:W-:Y:S01]  /*60b0*/  LOP3.LUT R20, R19, 0x7fffff, RZ, 0xc0, !PT ;  /* 0x007fffff13147812 */ /* 0x000fe200078ec0ff */
[----:B------:R-:W-:-:S03]  /*60c0*/  HFMA2 R24, -RZ, RZ, 0, 1.78813934326171875e-07 ;  /* 0x00000003ff187431 */ /* 0x000fc600000001ff */
[----:B------:R-:W-:-:S04]  /*60d0*/  LOP3.LUT R20, R20, 0x3f800000, RZ, 0xfc, !PT ;  /* 0x3f80000014147812 */ /* 0x000fc800078efcff */
[----:B------:R-:W0:Y:S01]  /*60e0*/  MUFU.RCP R21, R20 ;  /* 0x0000001400157308 */ /* 0x000e220000001000 */
[----:B------:R-:W-:Y:S01]  /*60f0*/  SHF.L.U32 R25, R24, R17, RZ ;  /* 0x0000001118197219 */ /* 0x000fe200000006ff */
[----:B0-----:R-:W-:-:S04]  /*6100*/  FFMA R22, R20, R21, -1 ;  /* 0xbf80000014167423 */ /* 0x001fc80000000015 */
[----:B------:R-:W-:-:S04]  /*6110*/  FADD.FTZ R22, -R22, -RZ ;  /* 0x800000ff16167221 */ /* 0x000fc80000010100 */
[CCC-:B------:R-:W-:Y:S01]  /*6120*/  FFMA.RM R23, R21.reuse, R22.reuse, R21.reuse ;  /* 0x0000001615177223 */ /* 0x1c0fe20000004015 */
[----:B------:R-:W-:-:S04]  /*6130*/  FFMA.RP R22, R21, R22, R21 ;  /* 0x0000001615167223 */ /* 0x000fc80000008015 */
[C---:B------:R-:W-:Y:S02]  /*6140*/  LOP3.LUT R21, R23.reuse, 0x7fffff, RZ, 0xc0, !PT ;  /* 0x007fffff17157812 */ /* 0x040fe400078ec0ff */
[----:B------:R-:W-:Y:S02]  /*6150*/  FSETP.NEU.FTZ.AND P0, PT, R23, R22, PT ;  /* 0x000000161700720b */ /* 0x000fe40003f1d000 */
[----:B------:R-:W-:Y:S02]  /*6160*/  LOP3.LUT R22, R21, 0x800000, RZ, 0xfc, !PT ;  /* 0x0080000015167812 */ /* 0x000fe400078efcff */
[----:B------:R-:W-:Y:S02]  /*6170*/  SEL R21, RZ, 0xffffffff, !P0 ;  /* 0xffffffffff157807 */ /* 0x000fe40004000000 */
[----:B------:R-:W-:Y:S02]  /*6180*/  LOP3.LUT R20, R25, R22, RZ, 0xc0, !PT ;  /* 0x0000001619147212 */ /* 0x000fe400078ec0ff */
[----:B------:R-:W-:-:S02]  /*6190*/  IADD3 R21, PT, PT, -R21, RZ, RZ ;  /* 0x000000ff15157210 */ /* 0x000fc40007ffe1ff */
[-C--:B------:R-:W-:Y:S02]  /*61a0*/  SHF.R.U32.HI R20, RZ, R17.reuse, R20 ;  /* 0x00000011ff147219 */ /* 0x080fe40000011614 */
[----:B------:R-:W-:Y:S02]  /*61b0*/  LOP3.LUT P1, RZ, R21, R17, R22, 0xf8, !PT ;  /* 0x0000001115ff7212 */ /* 0x000fe4000782f816 */
[C---:B------:R-:W-:Y:S02]  /*61c0*/  LOP3.LUT P0, RZ, R20.reuse, 0x1, RZ, 0xc0, !PT ;  /* 0x0000000114ff7812 */ /* 0x040fe4000780c0ff */
[----:B------:R-:W-:-:S04]  /*61d0*/  LOP3.LUT P2, RZ, R20, 0x2, RZ, 0xc0, !PT ;  /* 0x0000000214ff7812 */ /* 0x000fc8000784c0ff */
[----:B------:R-:W-:Y:S02]  /*61e0*/  PLOP3.LUT P0, PT, P0, P1, P2, 0xe0, 0x0 ;  /* 0x000000000000781c */ /* 0x000fe40000703c20 */
[----:B------:R-:W-:Y:S02]  /*61f0*/  LOP3.LUT P1, RZ, R19, 0x7fffff, RZ, 0xc0, !PT ;  /* 0x007fffff13ff7812 */ /* 0x000fe4000782c0ff */
[----:B------:R-:W-:-:S04]  /*6200*/  SEL R17, RZ, 0x1, !P0 ;  /* 0x00000001ff117807 */ /* 0x000fc80004000000 */
[----:B------:R-:W-:-:S04]  /*6210*/  IADD3 R17, PT, PT, -R17, RZ, RZ ;  /* 0x000000ff11117210 */ /* 0x000fc80007ffe1ff */
[----:B------:R-:W-:Y:S02]  /*6220*/  ISETP.GE.AND P0, PT, R17, RZ, PT ;  /* 0x000000ff1100720c */ /* 0x000fe40003f06270 */
[----:B------:R-:W-:-:S04]  /*6230*/  IADD3 R17, PT, PT, R16, -0xfc, RZ ;  /* 0xffffff0410117810 */ /* 0x000fc80007ffe0ff */
[----:B------:R-:W-:-:S07]  /*6240*/  SHF.R.U32.HI R22, RZ, R17, R22 ;  /* 0x00000011ff167219 */ /* 0x000fce0000011616 */
[----:B------:R-:W-:-:S04]  /*6250*/  @!P0 IADD3 R22, PT, PT, R22, 0x1, RZ ;  /* 0x0000000116168810 */ /* 0x000fc80007ffe0ff */
[----:B------:R-:W-:-:S04]  /*6260*/  @!P1 SHF.L.U32 R22, R22, 0x1, RZ ;  /* 0x0000000116169819 */ /* 0x000fc800000006ff */
[----:B------:R-:W-:Y:S01]  /*6270*/  LOP3.LUT R17, R22, 0x80000000, R19, 0xf8, !PT ;  /* 0x8000000016117812 */ /* 0x000fe200078ef813 */
[----:B------:R-:W-:Y:S06]  /*6280*/  BRA `(.L_x_58) ;  /* 0x0000000000047947 */ /* 0x000fec0003800000 */
.L_x_59:
[----:B------:R0:W1:Y:S02]  /*6290*/  MUFU.RCP R17, R19 ;  /* 0x0000001300117308 */ /* 0x0000640000001000 */
.L_x_58:
[----:B------:R-:W-:Y:S05]  /*62a0*/  BSYNC.RECONVERGENT B1 ;  /* 0x0000000000017941 */ /* 0x000fea0003800200 */
.L_x_56:
[----:B-1----:R-:W-:Y:S01]  /*62b0*/  MOV R20, R17 ;  /* 0x0000001100147202 */ /* 0x002fe20000000f00 */
[----:B------:R-:W-:Y:S01]  /*62c0*/  HFMA2 R17, -RZ, RZ, 0, 0 ;  /* 0x00000000ff117431 */ /* 0x000fe200000001ff */
[----:B------:R-:W-:-:S04]  /*62d0*/  MOV R16, R18 ;  /* 0x0000001200107202 */ /* 0x000fc80000000f00 */
[----:B0-----:R-:W-:Y:S05]  /*62e0*/  RET.REL.NODEC R16 `(_Z14forward_kernelPKfS0_S0_iiiiiifPfS1_S1_) ;  /* 0xffffff9c10447950 */ /* 0x001fea0003c3ffff */
.L_x_60:
[----:B------:R-:W-:-:S00]  /*62f0*/  BRA `(.L_x_60) ;  /* 0xfffffffc00fc7947 */ /* 0x000fc0000383ffff */
[----:B------:R-:W-:-:S00]  /*6300*/  NOP ;  /* 0x0000000000007918 */ /* 0x000fc00000000000 */
[----:B------:R-:W-:-:S00]  /*6310*/  NOP ;  /* 0x0000000000007918 */ /* 0x000fc00000000000 */
[----:B------:R-:W-:-:S00]  /*6320*/  NOP ;  /* 0x0000000000007918 */ /* 0x000fc00000000000 */
[----:B------:R-:W-:-:S00]  /*6330*/  NOP ;  /* 0x0000000000007918 */ /* 0x000fc00000000000 */
[----:B------:R-:W-:-:S00]  /*6340*/  NOP ;  /* 0x0000000000007918 */ /* 0x000fc00000000000 */
[----:B------:R-:W-:-:S00]  /*6350*/  NOP ;  /* 0x0000000000007918 */ /* 0x000fc00000000000 */
[----:B------:R-:W-:-:S00]  /*6360*/  NOP ;  /* 0x0000000000007918 */ /* 0x000fc00000000000 */
[----:B------:R-:W-:-:S00]  /*6370*/  NOP ;  /* 0x0000000000007918 */ /* 0x000fc00000000000 */
.L_x_61:


//--------------------- .nv.shared._Z14forward_kernelPKfS0_S0_iiiiiifPfS1_S1_ --------------------------
	.section	.nv.shared._Z14forward_kernelPKfS0_S0_iiiiiifPfS1_S1_,"aw",@nobits
	.sectionflags	@""
	.align	16
	.zero		1024


//--------------------- .nv.shared.reserved.0     --------------------------
	.section	.nv.shared.reserved.0,"aw",@nobits
	.weak		__nv_reservedSMEM_offset_0_alias
	.size		__nv_reservedSMEM_offset_0_alias, 0, 64
	.other		__nv_reservedSMEM_offset_0_alias,@"STO_CUDA_RESERVED_SHARED STV_DEFAULT"
__nv_reservedSMEM_offset_0_alias:
	.zero		0
	.zero		64


//--------------------- .nv.constant0._Z14forward_kernelPKfS0_S0_iiiiiifPfS1_S1_ --------------------------
	.section	.nv.constant0._Z14forward_kernelPKfS0_S0_iiiiiifPfS1_S1_,"a",@progbits
	.sectionflags	@""
	.align	4
.nv.constant0._Z14forward_kernelPKfS0_S0_iiiiiifPfS1_S1_:
	.zero		976


//--------------------- SYMBOLS --------------------------

	.type		.nv.reservedSmem.offset0,@object
	.size		.nv.reservedSmem.offset0,0x4
	.type		.nv.reservedSmem.cap,@object
	.size		.nv.reservedSmem.cap,0x4
